//
// Generated by NVIDIA NVVM Compiler
//
// Compiler Build ID: CL-36424714
// Cuda compilation tools, release 13.0, V13.0.88
// Based on NVVM 20.0.0
//

.version 9.0
.target sm_100
.address_size 64

	// .globl	_Z14test_NN_kernelIdLi8ELi16ELi32EEvPKT_S2_PS0_S3_iiiii
// _ZZ14test_NN_kernelIdLi8ELi16ELi32EEvPKT_S2_PS0_S3_iiiiiE8shared_A has been demoted
// _ZZ14test_NN_kernelIdLi8ELi16ELi32EEvPKT_S2_PS0_S3_iiiiiE8shared_B has been demoted
// _ZZ14test_NT_kernelIdLi8ELi16ELi32EEvPKT_S2_PS0_S3_iiiiiE8shared_A has been demoted
// _ZZ14test_NT_kernelIdLi8ELi16ELi32EEvPKT_S2_PS0_S3_iiiiiE8shared_B has been demoted
// _ZZ14test_TN_kernelIdLi8ELi16ELi32EEvPKT_S2_PS0_S3_iiiiiE8shared_A has been demoted
// _ZZ14test_TN_kernelIdLi8ELi16ELi32EEvPKT_S2_PS0_S3_iiiiiE8shared_B has been demoted
// _ZZ14test_TT_kernelIdLi8ELi16ELi32EEvPKT_S2_PS0_S3_iiiiiE8shared_A has been demoted
// _ZZ14test_TT_kernelIdLi8ELi16ELi32EEvPKT_S2_PS0_S3_iiiiiE8shared_B has been demoted

.visible .entry _Z14test_NN_kernelIdLi8ELi16ELi32EEvPKT_S2_PS0_S3_iiiii(
	.param .u64 .ptr .align 1 _Z14test_NN_kernelIdLi8ELi16ELi32EEvPKT_S2_PS0_S3_iiiii_param_0,
	.param .u64 .ptr .align 1 _Z14test_NN_kernelIdLi8ELi16ELi32EEvPKT_S2_PS0_S3_iiiii_param_1,
	.param .u64 .ptr .align 1 _Z14test_NN_kernelIdLi8ELi16ELi32EEvPKT_S2_PS0_S3_iiiii_param_2,
	.param .u64 .ptr .align 1 _Z14test_NN_kernelIdLi8ELi16ELi32EEvPKT_S2_PS0_S3_iiiii_param_3,
	.param .u32 _Z14test_NN_kernelIdLi8ELi16ELi32EEvPKT_S2_PS0_S3_iiiii_param_4,
	.param .u32 _Z14test_NN_kernelIdLi8ELi16ELi32EEvPKT_S2_PS0_S3_iiiii_param_5,
	.param .u32 _Z14test_NN_kernelIdLi8ELi16ELi32EEvPKT_S2_PS0_S3_iiiii_param_6,
	.param .u32 _Z14test_NN_kernelIdLi8ELi16ELi32EEvPKT_S2_PS0_S3_iiiii_param_7,
	.param .u32 _Z14test_NN_kernelIdLi8ELi16ELi32EEvPKT_S2_PS0_S3_iiiii_param_8
)
{
	.reg .pred 	%p<107>;
	.reg .b32 	%r<330>;
	.reg .b64 	%rd<57>;
	.reg .b64 	%fd<55>;
	// demoted variable
	.shared .align 8 .b8 _ZZ14test_NN_kernelIdLi8ELi16ELi32EEvPKT_S2_PS0_S3_iiiiiE8shared_A[2304];
	// demoted variable
	.shared .align 8 .b8 _ZZ14test_NN_kernelIdLi8ELi16ELi32EEvPKT_S2_PS0_S3_iiiiiE8shared_B[4352];
	ld.param.u64 	%rd5, [_Z14test_NN_kernelIdLi8ELi16ELi32EEvPKT_S2_PS0_S3_iiiii_param_0];
	ld.param.u64 	%rd6, [_Z14test_NN_kernelIdLi8ELi16ELi32EEvPKT_S2_PS0_S3_iiiii_param_1];
	ld.param.u64 	%rd7, [_Z14test_NN_kernelIdLi8ELi16ELi32EEvPKT_S2_PS0_S3_iiiii_param_2];
	ld.param.u64 	%rd8, [_Z14test_NN_kernelIdLi8ELi16ELi32EEvPKT_S2_PS0_S3_iiiii_param_3];
	ld.param.u32 	%r148, [_Z14test_NN_kernelIdLi8ELi16ELi32EEvPKT_S2_PS0_S3_iiiii_param_4];
	ld.param.u32 	%r149, [_Z14test_NN_kernelIdLi8ELi16ELi32EEvPKT_S2_PS0_S3_iiiii_param_5];
	ld.param.u32 	%r150, [_Z14test_NN_kernelIdLi8ELi16ELi32EEvPKT_S2_PS0_S3_iiiii_param_6];
	ld.param.u32 	%r151, [_Z14test_NN_kernelIdLi8ELi16ELi32EEvPKT_S2_PS0_S3_iiiii_param_7];
	ld.param.u32 	%r152, [_Z14test_NN_kernelIdLi8ELi16ELi32EEvPKT_S2_PS0_S3_iiiii_param_8];
	cvta.to.global.u64 	%rd1, %rd5;
	cvta.to.global.u64 	%rd2, %rd6;
	cvta.to.global.u64 	%rd3, %rd7;
	cvta.to.global.u64 	%rd4, %rd8;
	mov.u32 	%r154, %ctaid.x;
	mov.u32 	%r155, %ctaid.z;
	mov.u32 	%r156, %tid.x;
	mov.u32 	%r157, %tid.y;
	mov.u32 	%r158, %ntid.x;
	mov.u32 	%r159, %ntid.y;
	mad.lo.s32 	%r1, %r157, %r158, %r156;
	mul.lo.s32 	%r2, %r158, %r159;
	add.s32 	%r160, %r2, 255;
	div.u32 	%r161, %r160, %r2;
	shl.b32 	%r3, %r154, 3;
	shl.b32 	%r4, %r155, 5;
	max.u32 	%r5, %r161, 1;
	and.b32  	%r6, %r5, 3;
	setp.lt.u32 	%p1, %r161, 4;
	mov.b32 	%r307, 0;
	@%p1 bra 	$L__BB0_19;
	and.b32  	%r307, %r5, 8388604;
	mov.b32 	%r310, 0;
$L__BB0_2:
	.pragma "nounroll";
	mad.lo.s32 	%r23, %r310, %r2, %r1;
	setp.gt.u32 	%p2, %r23, 255;
	@%p2 bra 	$L__BB0_6;
	shr.u32 	%r24, %r23, 3;
	and.b32  	%r25, %r23, 7;
	add.s32 	%r26, %r25, %r3;
	add.s32 	%r27, %r24, %r4;
	setp.ge.s32 	%p3, %r26, %r148;
	setp.ge.s32 	%p4, %r27, %r150;
	mov.f64 	%fd46, 0dFFF0000000000000;
	or.pred  	%p5, %p3, %p4;
	@%p5 bra 	$L__BB0_5;
	mad.lo.s32 	%r164, %r26, %r151, %r27;
	mul.wide.s32 	%rd9, %r164, 8;
	add.s64 	%rd10, %rd1, %rd9;
	ld.global.f64 	%fd46, [%rd10];
$L__BB0_5:
	mad.lo.s32 	%r165, %r24, 9, %r25;
	shl.b32 	%r166, %r165, 3;
	mov.u32 	%r167, _ZZ14test_NN_kernelIdLi8ELi16ELi32EEvPKT_S2_PS0_S3_iiiiiE8shared_A;
	add.s32 	%r168, %r167, %r166;
	st.shared.f64 	[%r168], %fd46;
$L__BB0_6:
	add.s32 	%r28, %r23, %r2;
	setp.gt.u32 	%p6, %r28, 255;
	@%p6 bra 	$L__BB0_10;
	shr.u32 	%r29, %r28, 3;
	and.b32  	%r30, %r28, 7;
	add.s32 	%r31, %r30, %r3;
	add.s32 	%r32, %r29, %r4;
	setp.ge.s32 	%p7, %r31, %r148;
	setp.ge.s32 	%p8, %r32, %r150;
	mov.f64 	%fd47, 0dFFF0000000000000;
	or.pred  	%p9, %p7, %p8;
	@%p9 bra 	$L__BB0_9;
	mad.lo.s32 	%r170, %r31, %r151, %r32;
	mul.wide.s32 	%rd11, %r170, 8;
	add.s64 	%rd12, %rd1, %rd11;
	ld.global.f64 	%fd47, [%rd12];
$L__BB0_9:
	mad.lo.s32 	%r171, %r29, 9, %r30;
	shl.b32 	%r172, %r171, 3;
	mov.u32 	%r173, _ZZ14test_NN_kernelIdLi8ELi16ELi32EEvPKT_S2_PS0_S3_iiiiiE8shared_A;
	add.s32 	%r174, %r173, %r172;
	st.shared.f64 	[%r174], %fd47;
$L__BB0_10:
	add.s32 	%r33, %r28, %r2;
	setp.gt.u32 	%p10, %r33, 255;
	@%p10 bra 	$L__BB0_14;
	shr.u32 	%r34, %r33, 3;
	and.b32  	%r35, %r33, 7;
	add.s32 	%r36, %r35, %r3;
	add.s32 	%r37, %r34, %r4;
	setp.ge.s32 	%p11, %r36, %r148;
	setp.ge.s32 	%p12, %r37, %r150;
	mov.f64 	%fd48, 0dFFF0000000000000;
	or.pred  	%p13, %p11, %p12;
	@%p13 bra 	$L__BB0_13;
	mad.lo.s32 	%r176, %r36, %r151, %r37;
	mul.wide.s32 	%rd13, %r176, 8;
	add.s64 	%rd14, %rd1, %rd13;
	ld.global.f64 	%fd48, [%rd14];
$L__BB0_13:
	mad.lo.s32 	%r177, %r34, 9, %r35;
	shl.b32 	%r178, %r177, 3;
	mov.u32 	%r179, _ZZ14test_NN_kernelIdLi8ELi16ELi32EEvPKT_S2_PS0_S3_iiiiiE8shared_A;
	add.s32 	%r180, %r179, %r178;
	st.shared.f64 	[%r180], %fd48;
$L__BB0_14:
	add.s32 	%r38, %r33, %r2;
	setp.gt.u32 	%p14, %r38, 255;
	@%p14 bra 	$L__BB0_18;
	shr.u32 	%r39, %r38, 3;
	and.b32  	%r40, %r38, 7;
	add.s32 	%r41, %r40, %r3;
	add.s32 	%r42, %r39, %r4;
	setp.ge.s32 	%p15, %r41, %r148;
	setp.ge.s32 	%p16, %r42, %r150;
	mov.f64 	%fd49, 0dFFF0000000000000;
	or.pred  	%p17, %p15, %p16;
	@%p17 bra 	$L__BB0_17;
	mad.lo.s32 	%r182, %r41, %r151, %r42;
	mul.wide.s32 	%rd15, %r182, 8;
	add.s64 	%rd16, %rd1, %rd15;
	ld.global.f64 	%fd49, [%rd16];
$L__BB0_17:
	mad.lo.s32 	%r183, %r39, 9, %r40;
	shl.b32 	%r184, %r183, 3;
	mov.u32 	%r185, _ZZ14test_NN_kernelIdLi8ELi16ELi32EEvPKT_S2_PS0_S3_iiiiiE8shared_A;
	add.s32 	%r186, %r185, %r184;
	st.shared.f64 	[%r186], %fd49;
$L__BB0_18:
	add.s32 	%r310, %r310, 4;
	setp.eq.s32 	%p18, %r310, %r307;
	@%p18 bra 	$L__BB0_19;
	bra.uni 	$L__BB0_2;
$L__BB0_19:
	setp.eq.s32 	%p19, %r6, 0;
	@%p19 bra 	$L__BB0_26;
	mov.b32 	%r309, 0;
$L__BB0_21:
	.pragma "nounroll";
	mad.lo.s32 	%r11, %r307, %r2, %r1;
	setp.gt.u32 	%p20, %r11, 255;
	@%p20 bra 	$L__BB0_25;
	shr.u32 	%r12, %r11, 3;
	and.b32  	%r13, %r11, 7;
	add.s32 	%r14, %r13, %r3;
	add.s32 	%r15, %r12, %r4;
	setp.ge.s32 	%p21, %r14, %r148;
	setp.ge.s32 	%p22, %r15, %r150;
	mov.f64 	%fd45, 0dFFF0000000000000;
	or.pred  	%p23, %p21, %p22;
	@%p23 bra 	$L__BB0_24;
	mad.lo.s32 	%r189, %r14, %r151, %r15;
	mul.wide.s32 	%rd17, %r189, 8;
	add.s64 	%rd18, %rd1, %rd17;
	ld.global.f64 	%fd45, [%rd18];
$L__BB0_24:
	mad.lo.s32 	%r190, %r12, 9, %r13;
	shl.b32 	%r191, %r190, 3;
	mov.u32 	%r192, _ZZ14test_NN_kernelIdLi8ELi16ELi32EEvPKT_S2_PS0_S3_iiiiiE8shared_A;
	add.s32 	%r193, %r192, %r191;
	st.shared.f64 	[%r193], %fd45;
$L__BB0_25:
	add.s32 	%r307, %r307, 1;
	add.s32 	%r309, %r309, 1;
	setp.ne.s32 	%p24, %r309, %r6;
	@%p24 bra 	$L__BB0_21;
$L__BB0_26:
	add.s32 	%r195, %r2, 511;
	div.u32 	%r196, %r195, %r2;
	mov.u32 	%r197, %ctaid.y;
	shl.b32 	%r18, %r197, 4;
	max.u32 	%r19, %r196, 1;
	and.b32  	%r20, %r19, 3;
	setp.lt.u32 	%p25, %r196, 4;
	mov.b32 	%r312, 0;
	@%p25 bra 	$L__BB0_45;
	and.b32  	%r312, %r19, 8388604;
	mov.b32 	%r311, 0;
$L__BB0_28:
	.pragma "nounroll";
	mad.lo.s32 	%r45, %r311, %r2, %r1;
	setp.gt.u32 	%p26, %r45, 511;
	@%p26 bra 	$L__BB0_32;
	and.b32  	%r46, %r45, 15;
	shr.u32 	%r47, %r45, 4;
	add.s32 	%r48, %r47, %r4;
	add.s32 	%r49, %r46, %r18;
	setp.ge.s32 	%p27, %r48, %r150;
	setp.ge.s32 	%p28, %r49, %r149;
	mov.f64 	%fd50, 0dFFF0000000000000;
	or.pred  	%p29, %p27, %p28;
	@%p29 bra 	$L__BB0_31;
	mad.lo.s32 	%r200, %r48, %r152, %r49;
	mul.wide.s32 	%rd19, %r200, 8;
	add.s64 	%rd20, %rd2, %rd19;
	ld.global.f64 	%fd50, [%rd20];
$L__BB0_31:
	mad.lo.s32 	%r201, %r47, 17, %r46;
	shl.b32 	%r202, %r201, 3;
	mov.u32 	%r203, _ZZ14test_NN_kernelIdLi8ELi16ELi32EEvPKT_S2_PS0_S3_iiiiiE8shared_B;
	add.s32 	%r204, %r203, %r202;
	st.shared.f64 	[%r204], %fd50;
$L__BB0_32:
	add.s32 	%r50, %r45, %r2;
	setp.gt.u32 	%p30, %r50, 511;
	@%p30 bra 	$L__BB0_36;
	and.b32  	%r51, %r50, 15;
	shr.u32 	%r52, %r50, 4;
	add.s32 	%r53, %r52, %r4;
	add.s32 	%r54, %r51, %r18;
	setp.ge.s32 	%p31, %r53, %r150;
	setp.ge.s32 	%p32, %r54, %r149;
	mov.f64 	%fd51, 0dFFF0000000000000;
	or.pred  	%p33, %p31, %p32;
	@%p33 bra 	$L__BB0_35;
	mad.lo.s32 	%r206, %r53, %r152, %r54;
	mul.wide.s32 	%rd21, %r206, 8;
	add.s64 	%rd22, %rd2, %rd21;
	ld.global.f64 	%fd51, [%rd22];
$L__BB0_35:
	mad.lo.s32 	%r207, %r52, 17, %r51;
	shl.b32 	%r208, %r207, 3;
	mov.u32 	%r209, _ZZ14test_NN_kernelIdLi8ELi16ELi32EEvPKT_S2_PS0_S3_iiiiiE8shared_B;
	add.s32 	%r210, %r209, %r208;
	st.shared.f64 	[%r210], %fd51;
$L__BB0_36:
	add.s32 	%r55, %r50, %r2;
	setp.gt.u32 	%p34, %r55, 511;
	@%p34 bra 	$L__BB0_40;
	and.b32  	%r56, %r55, 15;
	shr.u32 	%r57, %r55, 4;
	add.s32 	%r58, %r57, %r4;
	add.s32 	%r59, %r56, %r18;
	setp.ge.s32 	%p35, %r58, %r150;
	setp.ge.s32 	%p36, %r59, %r149;
	mov.f64 	%fd52, 0dFFF0000000000000;
	or.pred  	%p37, %p35, %p36;
	@%p37 bra 	$L__BB0_39;
	mad.lo.s32 	%r212, %r58, %r152, %r59;
	mul.wide.s32 	%rd23, %r212, 8;
	add.s64 	%rd24, %rd2, %rd23;
	ld.global.f64 	%fd52, [%rd24];
$L__BB0_39:
	mad.lo.s32 	%r213, %r57, 17, %r56;
	shl.b32 	%r214, %r213, 3;
	mov.u32 	%r215, _ZZ14test_NN_kernelIdLi8ELi16ELi32EEvPKT_S2_PS0_S3_iiiiiE8shared_B;
	add.s32 	%r216, %r215, %r214;
	st.shared.f64 	[%r216], %fd52;
$L__BB0_40:
	add.s32 	%r60, %r55, %r2;
	setp.gt.u32 	%p38, %r60, 511;
	@%p38 bra 	$L__BB0_44;
	and.b32  	%r61, %r60, 15;
	shr.u32 	%r62, %r60, 4;
	add.s32 	%r63, %r62, %r4;
	add.s32 	%r64, %r61, %r18;
	setp.ge.s32 	%p39, %r63, %r150;
	setp.ge.s32 	%p40, %r64, %r149;
	mov.f64 	%fd53, 0dFFF0000000000000;
	or.pred  	%p41, %p39, %p40;
	@%p41 bra 	$L__BB0_43;
	mad.lo.s32 	%r218, %r63, %r152, %r64;
	mul.wide.s32 	%rd25, %r218, 8;
	add.s64 	%rd26, %rd2, %rd25;
	ld.global.f64 	%fd53, [%rd26];
$L__BB0_43:
	mad.lo.s32 	%r219, %r62, 17, %r61;
	shl.b32 	%r220, %r219, 3;
	mov.u32 	%r221, _ZZ14test_NN_kernelIdLi8ELi16ELi32EEvPKT_S2_PS0_S3_iiiiiE8shared_B;
	add.s32 	%r222, %r221, %r220;
	st.shared.f64 	[%r222], %fd53;
$L__BB0_44:
	add.s32 	%r311, %r311, 4;
	setp.ne.s32 	%p42, %r311, %r312;
	@%p42 bra 	$L__BB0_28;
$L__BB0_45:
	setp.eq.s32 	%p43, %r20, 0;
	@%p43 bra 	$L__BB0_52;
	mov.b32 	%r314, 0;
$L__BB0_47:
	.pragma "nounroll";
	mad.lo.s32 	%r69, %r312, %r2, %r1;
	setp.gt.u32 	%p44, %r69, 511;
	@%p44 bra 	$L__BB0_51;
	and.b32  	%r70, %r69, 15;
	shr.u32 	%r71, %r69, 4;
	add.s32 	%r72, %r71, %r4;
	add.s32 	%r73, %r70, %r18;
	setp.ge.s32 	%p45, %r72, %r150;
	setp.ge.s32 	%p46, %r73, %r149;
	mov.f64 	%fd54, 0dFFF0000000000000;
	or.pred  	%p47, %p45, %p46;
	@%p47 bra 	$L__BB0_50;
	mad.lo.s32 	%r225, %r72, %r152, %r73;
	mul.wide.s32 	%rd27, %r225, 8;
	add.s64 	%rd28, %rd2, %rd27;
	ld.global.f64 	%fd54, [%rd28];
$L__BB0_50:
	mad.lo.s32 	%r226, %r71, 17, %r70;
	shl.b32 	%r227, %r226, 3;
	mov.u32 	%r228, _ZZ14test_NN_kernelIdLi8ELi16ELi32EEvPKT_S2_PS0_S3_iiiiiE8shared_B;
	add.s32 	%r229, %r228, %r227;
	st.shared.f64 	[%r229], %fd54;
$L__BB0_51:
	add.s32 	%r312, %r312, 1;
	add.s32 	%r314, %r314, 1;
	setp.ne.s32 	%p48, %r314, %r20;
	@%p48 bra 	$L__BB0_47;
$L__BB0_52:
	bar.sync 	0;
	add.s32 	%r76, %r1, %r2;
	max.u32 	%r231, %r76, 8;
	setp.lt.u32 	%p49, %r76, 8;
	selp.u32 	%r232, 1, 0, %p49;
	add.s32 	%r233, %r76, %r232;
	sub.s32 	%r234, %r231, %r233;
	div.u32 	%r235, %r234, %r2;
	add.s32 	%r77, %r235, %r232;
	and.b32  	%r78, %r77, 3;
	add.s32 	%r79, %r1, %r3;
	mul.lo.s32 	%r80, %r79, %r150;
	add.s32 	%r81, %r79, %r2;
	mul.lo.s32 	%r82, %r81, %r150;
	add.s32 	%r83, %r76, %r2;
	add.s32 	%r84, %r81, %r2;
	mul.lo.s32 	%r85, %r84, %r150;
	add.s32 	%r86, %r83, %r2;
	mov.b32 	%r315, 0;
$L__BB0_53:
	setp.gt.u32 	%p50, %r1, 7;
	@%p50 bra 	$L__BB0_73;
	setp.eq.s32 	%p51, %r78, 3;
	add.s32 	%r88, %r315, %r4;
	mul.lo.s32 	%r89, %r315, 9;
	mov.u32 	%r316, %r1;
	@%p51 bra 	$L__BB0_63;
	setp.ge.s32 	%p52, %r88, %r150;
	setp.ge.s32 	%p53, %r79, %r148;
	or.pred  	%p54, %p53, %p52;
	@%p54 bra 	$L__BB0_57;
	add.s32 	%r236, %r80, %r88;
	add.s32 	%r237, %r1, %r89;
	shl.b32 	%r238, %r237, 3;
	mov.u32 	%r239, _ZZ14test_NN_kernelIdLi8ELi16ELi32EEvPKT_S2_PS0_S3_iiiiiE8shared_A;
	add.s32 	%r240, %r239, %r238;
	ld.shared.f64 	%fd31, [%r240];
	mul.wide.s32 	%rd29, %r236, 8;
	add.s64 	%rd30, %rd3, %rd29;
	st.global.f64 	[%rd30], %fd31;
$L__BB0_57:
	setp.eq.s32 	%p55, %r78, 0;
	mov.u32 	%r316, %r76;
	@%p55 bra 	$L__BB0_63;
	setp.ge.s32 	%p57, %r81, %r148;
	or.pred  	%p58, %p57, %p52;
	@%p58 bra 	$L__BB0_60;
	add.s32 	%r241, %r82, %r88;
	add.s32 	%r242, %r76, %r89;
	shl.b32 	%r243, %r242, 3;
	mov.u32 	%r244, _ZZ14test_NN_kernelIdLi8ELi16ELi32EEvPKT_S2_PS0_S3_iiiiiE8shared_A;
	add.s32 	%r245, %r244, %r243;
	ld.shared.f64 	%fd32, [%r245];
	mul.wide.s32 	%rd31, %r241, 8;
	add.s64 	%rd32, %rd3, %rd31;
	st.global.f64 	[%rd32], %fd32;
$L__BB0_60:
	setp.eq.s32 	%p59, %r78, 1;
	mov.u32 	%r316, %r83;
	@%p59 bra 	$L__BB0_63;
	setp.ge.s32 	%p61, %r84, %r148;
	or.pred  	%p62, %p61, %p52;
	mov.u32 	%r316, %r86;
	@%p62 bra 	$L__BB0_63;
	add.s32 	%r246, %r85, %r88;
	add.s32 	%r247, %r83, %r89;
	shl.b32 	%r248, %r247, 3;
	mov.u32 	%r249, _ZZ14test_NN_kernelIdLi8ELi16ELi32EEvPKT_S2_PS0_S3_iiiiiE8shared_A;
	add.s32 	%r250, %r249, %r248;
	ld.shared.f64 	%fd33, [%r250];
	mul.wide.s32 	%rd33, %r246, 8;
	add.s64 	%rd34, %rd3, %rd33;
	st.global.f64 	[%rd34], %fd33;
	mov.u32 	%r316, %r86;
$L__BB0_63:
	setp.lt.u32 	%p63, %r77, 3;
	@%p63 bra 	$L__BB0_73;
$L__BB0_64:
	setp.ge.s32 	%p64, %r88, %r150;
	add.s32 	%r92, %r316, %r3;
	setp.ge.s32 	%p65, %r92, %r148;
	or.pred  	%p66, %p65, %p64;
	@%p66 bra 	$L__BB0_66;
	mad.lo.s32 	%r251, %r92, %r150, %r88;
	add.s32 	%r252, %r316, %r89;
	shl.b32 	%r253, %r252, 3;
	mov.u32 	%r254, _ZZ14test_NN_kernelIdLi8ELi16ELi32EEvPKT_S2_PS0_S3_iiiiiE8shared_A;
	add.s32 	%r255, %r254, %r253;
	ld.shared.f64 	%fd34, [%r255];
	mul.wide.s32 	%rd35, %r251, 8;
	add.s64 	%rd36, %rd3, %rd35;
	st.global.f64 	[%rd36], %fd34;
$L__BB0_66:
	add.s32 	%r93, %r316, %r2;
	add.s32 	%r94, %r92, %r2;
	setp.ge.s32 	%p68, %r94, %r148;
	or.pred  	%p69, %p68, %p64;
	@%p69 bra 	$L__BB0_68;
	mad.lo.s32 	%r256, %r94, %r150, %r88;
	add.s32 	%r257, %r93, %r89;
	shl.b32 	%r258, %r257, 3;
	mov.u32 	%r259, _ZZ14test_NN_kernelIdLi8ELi16ELi32EEvPKT_S2_PS0_S3_iiiiiE8shared_A;
	add.s32 	%r260, %r259, %r258;
	ld.shared.f64 	%fd35, [%r260];
	mul.wide.s32 	%rd37, %r256, 8;
	add.s64 	%rd38, %rd3, %rd37;
	st.global.f64 	[%rd38], %fd35;
$L__BB0_68:
	add.s32 	%r95, %r93, %r2;
	add.s32 	%r96, %r94, %r2;
	setp.ge.s32 	%p71, %r96, %r148;
	or.pred  	%p72, %p71, %p64;
	@%p72 bra 	$L__BB0_70;
	mad.lo.s32 	%r261, %r96, %r150, %r88;
	add.s32 	%r262, %r95, %r89;
	shl.b32 	%r263, %r262, 3;
	mov.u32 	%r264, _ZZ14test_NN_kernelIdLi8ELi16ELi32EEvPKT_S2_PS0_S3_iiiiiE8shared_A;
	add.s32 	%r265, %r264, %r263;
	ld.shared.f64 	%fd36, [%r265];
	mul.wide.s32 	%rd39, %r261, 8;
	add.s64 	%rd40, %rd3, %rd39;
	st.global.f64 	[%rd40], %fd36;
$L__BB0_70:
	add.s32 	%r97, %r95, %r2;
	add.s32 	%r98, %r96, %r2;
	setp.ge.s32 	%p74, %r98, %r148;
	or.pred  	%p75, %p74, %p64;
	@%p75 bra 	$L__BB0_72;
	mad.lo.s32 	%r266, %r98, %r150, %r88;
	add.s32 	%r267, %r97, %r89;
	shl.b32 	%r268, %r267, 3;
	mov.u32 	%r269, _ZZ14test_NN_kernelIdLi8ELi16ELi32EEvPKT_S2_PS0_S3_iiiiiE8shared_A;
	add.s32 	%r270, %r269, %r268;
	ld.shared.f64 	%fd37, [%r270];
	mul.wide.s32 	%rd41, %r266, 8;
	add.s64 	%rd42, %rd3, %rd41;
	st.global.f64 	[%rd42], %fd37;
$L__BB0_72:
	add.s32 	%r316, %r97, %r2;
	setp.lt.u32 	%p76, %r316, 8;
	@%p76 bra 	$L__BB0_64;
$L__BB0_73:
	add.s32 	%r315, %r315, 1;
	setp.ne.s32 	%p77, %r315, 32;
	@%p77 bra 	$L__BB0_53;
	max.u32 	%r272, %r76, 16;
	setp.lt.u32 	%p78, %r76, 16;
	selp.u32 	%r273, 1, 0, %p78;
	add.s32 	%r274, %r76, %r273;
	sub.s32 	%r275, %r272, %r274;
	div.u32 	%r276, %r275, %r2;
	add.s32 	%r101, %r276, %r273;
	and.b32  	%r102, %r101, 3;
	add.s32 	%r103, %r1, %r18;
	add.s32 	%r104, %r103, %r2;
	add.s32 	%r105, %r104, %r2;
	shl.b32 	%r106, %r2, 1;
	mul.lo.s32 	%r107, %r2, 3;
	mov.b32 	%r318, 0;
$L__BB0_75:
	setp.gt.u32 	%p79, %r1, 15;
	@%p79 bra 	$L__BB0_96;
	setp.eq.s32 	%p80, %r102, 3;
	add.s32 	%r109, %r318, %r4;
	mul.lo.s32 	%r110, %r109, %r149;
	mul.lo.s32 	%r111, %r318, 17;
	mov.u32 	%r319, %r1;
	@%p80 bra 	$L__BB0_85;
	setp.ge.s32 	%p81, %r109, %r150;
	setp.ge.s32 	%p82, %r103, %r149;
	or.pred  	%p83, %p81, %p82;
	@%p83 bra 	$L__BB0_79;
	add.s32 	%r277, %r103, %r110;
	add.s32 	%r278, %r1, %r111;
	shl.b32 	%r279, %r278, 3;
	mov.u32 	%r280, _ZZ14test_NN_kernelIdLi8ELi16ELi32EEvPKT_S2_PS0_S3_iiiiiE8shared_B;
	add.s32 	%r281, %r280, %r279;
	ld.shared.f64 	%fd38, [%r281];
	mul.wide.s32 	%rd43, %r277, 8;
	add.s64 	%rd44, %rd4, %rd43;
	st.global.f64 	[%rd44], %fd38;
$L__BB0_79:
	setp.eq.s32 	%p84, %r102, 0;
	mov.u32 	%r319, %r76;
	@%p84 bra 	$L__BB0_85;
	setp.ge.s32 	%p85, %r109, %r150;
	setp.ge.s32 	%p86, %r104, %r149;
	or.pred  	%p87, %p85, %p86;
	@%p87 bra 	$L__BB0_82;
	add.s32 	%r282, %r104, %r110;
	add.s32 	%r283, %r76, %r111;
	shl.b32 	%r284, %r283, 3;
	mov.u32 	%r285, _ZZ14test_NN_kernelIdLi8ELi16ELi32EEvPKT_S2_PS0_S3_iiiiiE8shared_B;
	add.s32 	%r286, %r285, %r284;
	ld.shared.f64 	%fd39, [%r286];
	mul.wide.s32 	%rd45, %r282, 8;
	add.s64 	%rd46, %rd4, %rd45;
	st.global.f64 	[%rd46], %fd39;
$L__BB0_82:
	setp.eq.s32 	%p88, %r102, 1;
	mov.u32 	%r319, %r83;
	@%p88 bra 	$L__BB0_85;
	setp.ge.s32 	%p89, %r109, %r150;
	setp.ge.s32 	%p90, %r105, %r149;
	or.pred  	%p91, %p89, %p90;
	mov.u32 	%r319, %r86;
	@%p91 bra 	$L__BB0_85;
	add.s32 	%r287, %r105, %r110;
	add.s32 	%r288, %r83, %r111;
	shl.b32 	%r289, %r288, 3;
	mov.u32 	%r290, _ZZ14test_NN_kernelIdLi8ELi16ELi32EEvPKT_S2_PS0_S3_iiiiiE8shared_B;
	add.s32 	%r291, %r290, %r289;
	ld.shared.f64 	%fd40, [%r291];
	mul.wide.s32 	%rd47, %r287, 8;
	add.s64 	%rd48, %rd4, %rd47;
	st.global.f64 	[%rd48], %fd40;
	mov.u32 	%r319, %r86;
$L__BB0_85:
	setp.lt.u32 	%p92, %r101, 3;
	@%p92 bra 	$L__BB0_96;
	add.s32 	%r293, %r106, %r319;
	add.s32 	%r294, %r293, %r111;
	shl.b32 	%r113, %r294, 3;
	add.s32 	%r295, %r107, %r319;
	add.s32 	%r296, %r295, %r111;
	shl.b32 	%r114, %r296, 3;
	add.s32 	%r297, %r2, %r319;
	add.s32 	%r298, %r297, %r111;
	shl.b32 	%r115, %r298, 3;
	shl.b32 	%r299, %r319, 3;
	mad.lo.s32 	%r116, %r318, 136, %r299;
	add.s32 	%r327, %r297, %r18;
	add.s32 	%r326, %r327, %r110;
	add.s32 	%r325, %r293, %r18;
	add.s32 	%r324, %r325, %r110;
	add.s32 	%r323, %r295, %r18;
	add.s32 	%r322, %r323, %r110;
	add.s32 	%r320, %r18, %r319;
	add.s32 	%r321, %r320, %r110;
	mov.u32 	%r328, _ZZ14test_NN_kernelIdLi8ELi16ELi32EEvPKT_S2_PS0_S3_iiiiiE8shared_B;
$L__BB0_87:
	setp.ge.s32 	%p93, %r109, %r150;
	setp.ge.s32 	%p94, %r320, %r149;
	or.pred  	%p95, %p93, %p94;
	@%p95 bra 	$L__BB0_89;
	add.s32 	%r300, %r328, %r116;
	ld.shared.f64 	%fd41, [%r300];
	mul.wide.s32 	%rd49, %r321, 8;
	add.s64 	%rd50, %rd4, %rd49;
	st.global.f64 	[%rd50], %fd41;
$L__BB0_89:
	setp.ge.s32 	%p97, %r327, %r149;
	or.pred  	%p98, %p93, %p97;
	@%p98 bra 	$L__BB0_91;
	add.s32 	%r301, %r328, %r115;
	ld.shared.f64 	%fd42, [%r301];
	mul.wide.s32 	%rd51, %r326, 8;
	add.s64 	%rd52, %rd4, %rd51;
	st.global.f64 	[%rd52], %fd42;
$L__BB0_91:
	add.s32 	%r135, %r319, %r2;
	setp.ge.s32 	%p100, %r325, %r149;
	or.pred  	%p101, %p93, %p100;
	@%p101 bra 	$L__BB0_93;
	add.s32 	%r302, %r328, %r113;
	ld.shared.f64 	%fd43, [%r302];
	mul.wide.s32 	%rd53, %r324, 8;
	add.s64 	%rd54, %rd4, %rd53;
	st.global.f64 	[%rd54], %fd43;
$L__BB0_93:
	add.s32 	%r136, %r135, %r2;
	setp.ge.s32 	%p103, %r323, %r149;
	or.pred  	%p104, %p93, %p103;
	@%p104 bra 	$L__BB0_95;
	add.s32 	%r303, %r328, %r114;
	ld.shared.f64 	%fd44, [%r303];
	mul.wide.s32 	%rd55, %r322, 8;
	add.s64 	%rd56, %rd4, %rd55;
	st.global.f64 	[%rd56], %fd44;
$L__BB0_95:
	add.s32 	%r304, %r136, %r2;
	add.s32 	%r319, %r304, %r2;
	shl.b32 	%r305, %r2, 5;
	add.s32 	%r328, %r328, %r305;
	shl.b32 	%r306, %r2, 2;
	add.s32 	%r327, %r327, %r306;
	add.s32 	%r326, %r326, %r306;
	add.s32 	%r325, %r325, %r306;
	add.s32 	%r324, %r324, %r306;
	add.s32 	%r323, %r323, %r306;
	add.s32 	%r322, %r322, %r306;
	add.s32 	%r321, %r321, %r306;
	add.s32 	%r320, %r320, %r306;
	setp.lt.u32 	%p105, %r319, 16;
	@%p105 bra 	$L__BB0_87;
$L__BB0_96:
	add.s32 	%r318, %r318, 1;
	setp.ne.s32 	%p106, %r318, 32;
	@%p106 bra 	$L__BB0_75;
	ret;

}
	// .globl	_Z14test_NT_kernelIdLi8ELi16ELi32EEvPKT_S2_PS0_S3_iiiii
.visible .entry _Z14test_NT_kernelIdLi8ELi16ELi32EEvPKT_S2_PS0_S3_iiiii(
	.param .u64 .ptr .align 1 _Z14test_NT_kernelIdLi8ELi16ELi32EEvPKT_S2_PS0_S3_iiiii_param_0,
	.param .u64 .ptr .align 1 _Z14test_NT_kernelIdLi8ELi16ELi32EEvPKT_S2_PS0_S3_iiiii_param_1,
	.param .u64 .ptr .align 1 _Z14test_NT_kernelIdLi8ELi16ELi32EEvPKT_S2_PS0_S3_iiiii_param_2,
	.param .u64 .ptr .align 1 _Z14test_NT_kernelIdLi8ELi16ELi32EEvPKT_S2_PS0_S3_iiiii_param_3,
	.param .u32 _Z14test_NT_kernelIdLi8ELi16ELi32EEvPKT_S2_PS0_S3_iiiii_param_4,
	.param .u32 _Z14test_NT_kernelIdLi8ELi16ELi32EEvPKT_S2_PS0_S3_iiiii_param_5,
	.param .u32 _Z14test_NT_kernelIdLi8ELi16ELi32EEvPKT_S2_PS0_S3_iiiii_param_6,
	.param .u32 _Z14test_NT_kernelIdLi8ELi16ELi32EEvPKT_S2_PS0_S3_iiiii_param_7,
	.param .u32 _Z14test_NT_kernelIdLi8ELi16ELi32EEvPKT_S2_PS0_S3_iiiii_param_8
)
{
	.reg .pred 	%p<107>;
	.reg .b32 	%r<330>;
	.reg .b64 	%rd<57>;
	.reg .b64 	%fd<55>;
	// demoted variable
	.shared .align 8 .b8 _ZZ14test_NT_kernelIdLi8ELi16ELi32EEvPKT_S2_PS0_S3_iiiiiE8shared_A[2304];
	// demoted variable
	.shared .align 8 .b8 _ZZ14test_NT_kernelIdLi8ELi16ELi32EEvPKT_S2_PS0_S3_iiiiiE8shared_B[4352];
	ld.param.u64 	%rd5, [_Z14test_NT_kernelIdLi8ELi16ELi32EEvPKT_S2_PS0_S3_iiiii_param_0];
	ld.param.u64 	%rd6, [_Z14test_NT_kernelIdLi8ELi16ELi32EEvPKT_S2_PS0_S3_iiiii_param_1];
	ld.param.u64 	%rd7, [_Z14test_NT_kernelIdLi8ELi16ELi32EEvPKT_S2_PS0_S3_iiiii_param_2];
	ld.param.u64 	%rd8, [_Z14test_NT_kernelIdLi8ELi16ELi32EEvPKT_S2_PS0_S3_iiiii_param_3];
	ld.param.u32 	%r148, [_Z14test_NT_kernelIdLi8ELi16ELi32EEvPKT_S2_PS0_S3_iiiii_param_4];
	ld.param.u32 	%r149, [_Z14test_NT_kernelIdLi8ELi16ELi32EEvPKT_S2_PS0_S3_iiiii_param_5];
	ld.param.u32 	%r150, [_Z14test_NT_kernelIdLi8ELi16ELi32EEvPKT_S2_PS0_S3_iiiii_param_6];
	ld.param.u32 	%r151, [_Z14test_NT_kernelIdLi8ELi16ELi32EEvPKT_S2_PS0_S3_iiiii_param_7];
	ld.param.u32 	%r152, [_Z14test_NT_kernelIdLi8ELi16ELi32EEvPKT_S2_PS0_S3_iiiii_param_8];
	cvta.to.global.u64 	%rd1, %rd5;
	cvta.to.global.u64 	%rd2, %rd6;
	cvta.to.global.u64 	%rd3, %rd7;
	cvta.to.global.u64 	%rd4, %rd8;
	mov.u32 	%r154, %ctaid.x;
	mov.u32 	%r155, %ctaid.z;
	mov.u32 	%r156, %tid.x;
	mov.u32 	%r157, %tid.y;
	mov.u32 	%r158, %ntid.x;
	mov.u32 	%r159, %ntid.y;
	mad.lo.s32 	%r1, %r157, %r158, %r156;
	mul.lo.s32 	%r2, %r158, %r159;
	add.s32 	%r160, %r2, 255;
	div.u32 	%r161, %r160, %r2;
	shl.b32 	%r3, %r154, 3;
	shl.b32 	%r4, %r155, 5;
	max.u32 	%r5, %r161, 1;
	and.b32  	%r6, %r5, 3;
	setp.lt.u32 	%p1, %r161, 4;
	mov.b32 	%r307, 0;
	@%p1 bra 	$L__BB1_19;
	and.b32  	%r307, %r5, 8388604;
	mov.b32 	%r310, 0;
$L__BB1_2:
	.pragma "nounroll";
	mad.lo.s32 	%r23, %r310, %r2, %r1;
	setp.gt.u32 	%p2, %r23, 255;
	@%p2 bra 	$L__BB1_6;
	shr.u32 	%r24, %r23, 3;
	and.b32  	%r25, %r23, 7;
	add.s32 	%r26, %r25, %r3;
	add.s32 	%r27, %r24, %r4;
	setp.ge.s32 	%p3, %r26, %r148;
	setp.ge.s32 	%p4, %r27, %r150;
	mov.f64 	%fd46, 0dFFF0000000000000;
	or.pred  	%p5, %p3, %p4;
	@%p5 bra 	$L__BB1_5;
	mad.lo.s32 	%r164, %r26, %r151, %r27;
	mul.wide.s32 	%rd9, %r164, 8;
	add.s64 	%rd10, %rd1, %rd9;
	ld.global.f64 	%fd46, [%rd10];
$L__BB1_5:
	mad.lo.s32 	%r165, %r24, 9, %r25;
	shl.b32 	%r166, %r165, 3;
	mov.u32 	%r167, _ZZ14test_NT_kernelIdLi8ELi16ELi32EEvPKT_S2_PS0_S3_iiiiiE8shared_A;
	add.s32 	%r168, %r167, %r166;
	st.shared.f64 	[%r168], %fd46;
$L__BB1_6:
	add.s32 	%r28, %r23, %r2;
	setp.gt.u32 	%p6, %r28, 255;
	@%p6 bra 	$L__BB1_10;
	shr.u32 	%r29, %r28, 3;
	and.b32  	%r30, %r28, 7;
	add.s32 	%r31, %r30, %r3;
	add.s32 	%r32, %r29, %r4;
	setp.ge.s32 	%p7, %r31, %r148;
	setp.ge.s32 	%p8, %r32, %r150;
	mov.f64 	%fd47, 0dFFF0000000000000;
	or.pred  	%p9, %p7, %p8;
	@%p9 bra 	$L__BB1_9;
	mad.lo.s32 	%r170, %r31, %r151, %r32;
	mul.wide.s32 	%rd11, %r170, 8;
	add.s64 	%rd12, %rd1, %rd11;
	ld.global.f64 	%fd47, [%rd12];
$L__BB1_9:
	mad.lo.s32 	%r171, %r29, 9, %r30;
	shl.b32 	%r172, %r171, 3;
	mov.u32 	%r173, _ZZ14test_NT_kernelIdLi8ELi16ELi32EEvPKT_S2_PS0_S3_iiiiiE8shared_A;
	add.s32 	%r174, %r173, %r172;
	st.shared.f64 	[%r174], %fd47;
$L__BB1_10:
	add.s32 	%r33, %r28, %r2;
	setp.gt.u32 	%p10, %r33, 255;
	@%p10 bra 	$L__BB1_14;
	shr.u32 	%r34, %r33, 3;
	and.b32  	%r35, %r33, 7;
	add.s32 	%r36, %r35, %r3;
	add.s32 	%r37, %r34, %r4;
	setp.ge.s32 	%p11, %r36, %r148;
	setp.ge.s32 	%p12, %r37, %r150;
	mov.f64 	%fd48, 0dFFF0000000000000;
	or.pred  	%p13, %p11, %p12;
	@%p13 bra 	$L__BB1_13;
	mad.lo.s32 	%r176, %r36, %r151, %r37;
	mul.wide.s32 	%rd13, %r176, 8;
	add.s64 	%rd14, %rd1, %rd13;
	ld.global.f64 	%fd48, [%rd14];
$L__BB1_13:
	mad.lo.s32 	%r177, %r34, 9, %r35;
	shl.b32 	%r178, %r177, 3;
	mov.u32 	%r179, _ZZ14test_NT_kernelIdLi8ELi16ELi32EEvPKT_S2_PS0_S3_iiiiiE8shared_A;
	add.s32 	%r180, %r179, %r178;
	st.shared.f64 	[%r180], %fd48;
$L__BB1_14:
	add.s32 	%r38, %r33, %r2;
	setp.gt.u32 	%p14, %r38, 255;
	@%p14 bra 	$L__BB1_18;
	shr.u32 	%r39, %r38, 3;
	and.b32  	%r40, %r38, 7;
	add.s32 	%r41, %r40, %r3;
	add.s32 	%r42, %r39, %r4;
	setp.ge.s32 	%p15, %r41, %r148;
	setp.ge.s32 	%p16, %r42, %r150;
	mov.f64 	%fd49, 0dFFF0000000000000;
	or.pred  	%p17, %p15, %p16;
	@%p17 bra 	$L__BB1_17;
	mad.lo.s32 	%r182, %r41, %r151, %r42;
	mul.wide.s32 	%rd15, %r182, 8;
	add.s64 	%rd16, %rd1, %rd15;
	ld.global.f64 	%fd49, [%rd16];
$L__BB1_17:
	mad.lo.s32 	%r183, %r39, 9, %r40;
	shl.b32 	%r184, %r183, 3;
	mov.u32 	%r185, _ZZ14test_NT_kernelIdLi8ELi16ELi32EEvPKT_S2_PS0_S3_iiiiiE8shared_A;
	add.s32 	%r186, %r185, %r184;
	st.shared.f64 	[%r186], %fd49;
$L__BB1_18:
	add.s32 	%r310, %r310, 4;
	setp.eq.s32 	%p18, %r310, %r307;
	@%p18 bra 	$L__BB1_19;
	bra.uni 	$L__BB1_2;
$L__BB1_19:
	setp.eq.s32 	%p19, %r6, 0;
	@%p19 bra 	$L__BB1_26;
	mov.b32 	%r309, 0;
$L__BB1_21:
	.pragma "nounroll";
	mad.lo.s32 	%r11, %r307, %r2, %r1;
	setp.gt.u32 	%p20, %r11, 255;
	@%p20 bra 	$L__BB1_25;
	shr.u32 	%r12, %r11, 3;
	and.b32  	%r13, %r11, 7;
	add.s32 	%r14, %r13, %r3;
	add.s32 	%r15, %r12, %r4;
	setp.ge.s32 	%p21, %r14, %r148;
	setp.ge.s32 	%p22, %r15, %r150;
	mov.f64 	%fd45, 0dFFF0000000000000;
	or.pred  	%p23, %p21, %p22;
	@%p23 bra 	$L__BB1_24;
	mad.lo.s32 	%r189, %r14, %r151, %r15;
	mul.wide.s32 	%rd17, %r189, 8;
	add.s64 	%rd18, %rd1, %rd17;
	ld.global.f64 	%fd45, [%rd18];
$L__BB1_24:
	mad.lo.s32 	%r190, %r12, 9, %r13;
	shl.b32 	%r191, %r190, 3;
	mov.u32 	%r192, _ZZ14test_NT_kernelIdLi8ELi16ELi32EEvPKT_S2_PS0_S3_iiiiiE8shared_A;
	add.s32 	%r193, %r192, %r191;
	st.shared.f64 	[%r193], %fd45;
$L__BB1_25:
	add.s32 	%r307, %r307, 1;
	add.s32 	%r309, %r309, 1;
	setp.ne.s32 	%p24, %r309, %r6;
	@%p24 bra 	$L__BB1_21;
$L__BB1_26:
	add.s32 	%r195, %r2, 511;
	div.u32 	%r196, %r195, %r2;
	mov.u32 	%r197, %ctaid.y;
	shl.b32 	%r18, %r197, 4;
	max.u32 	%r19, %r196, 1;
	and.b32  	%r20, %r19, 3;
	setp.lt.u32 	%p25, %r196, 4;
	mov.b32 	%r312, 0;
	@%p25 bra 	$L__BB1_45;
	and.b32  	%r312, %r19, 8388604;
	mov.b32 	%r311, 0;
$L__BB1_28:
	.pragma "nounroll";
	mad.lo.s32 	%r45, %r311, %r2, %r1;
	setp.gt.u32 	%p26, %r45, 511;
	@%p26 bra 	$L__BB1_32;
	and.b32  	%r46, %r45, 15;
	shr.u32 	%r47, %r45, 4;
	add.s32 	%r48, %r47, %r4;
	add.s32 	%r49, %r46, %r18;
	setp.ge.s32 	%p27, %r48, %r150;
	setp.ge.s32 	%p28, %r49, %r149;
	mov.f64 	%fd50, 0dFFF0000000000000;
	or.pred  	%p29, %p27, %p28;
	@%p29 bra 	$L__BB1_31;
	mad.lo.s32 	%r200, %r49, %r152, %r48;
	mul.wide.s32 	%rd19, %r200, 8;
	add.s64 	%rd20, %rd2, %rd19;
	ld.global.f64 	%fd50, [%rd20];
$L__BB1_31:
	mad.lo.s32 	%r201, %r47, 17, %r46;
	shl.b32 	%r202, %r201, 3;
	mov.u32 	%r203, _ZZ14test_NT_kernelIdLi8ELi16ELi32EEvPKT_S2_PS0_S3_iiiiiE8shared_B;
	add.s32 	%r204, %r203, %r202;
	st.shared.f64 	[%r204], %fd50;
$L__BB1_32:
	add.s32 	%r50, %r45, %r2;
	setp.gt.u32 	%p30, %r50, 511;
	@%p30 bra 	$L__BB1_36;
	and.b32  	%r51, %r50, 15;
	shr.u32 	%r52, %r50, 4;
	add.s32 	%r53, %r52, %r4;
	add.s32 	%r54, %r51, %r18;
	setp.ge.s32 	%p31, %r53, %r150;
	setp.ge.s32 	%p32, %r54, %r149;
	mov.f64 	%fd51, 0dFFF0000000000000;
	or.pred  	%p33, %p31, %p32;
	@%p33 bra 	$L__BB1_35;
	mad.lo.s32 	%r206, %r54, %r152, %r53;
	mul.wide.s32 	%rd21, %r206, 8;
	add.s64 	%rd22, %rd2, %rd21;
	ld.global.f64 	%fd51, [%rd22];
$L__BB1_35:
	mad.lo.s32 	%r207, %r52, 17, %r51;
	shl.b32 	%r208, %r207, 3;
	mov.u32 	%r209, _ZZ14test_NT_kernelIdLi8ELi16ELi32EEvPKT_S2_PS0_S3_iiiiiE8shared_B;
	add.s32 	%r210, %r209, %r208;
	st.shared.f64 	[%r210], %fd51;
$L__BB1_36:
	add.s32 	%r55, %r50, %r2;
	setp.gt.u32 	%p34, %r55, 511;
	@%p34 bra 	$L__BB1_40;
	and.b32  	%r56, %r55, 15;
	shr.u32 	%r57, %r55, 4;
	add.s32 	%r58, %r57, %r4;
	add.s32 	%r59, %r56, %r18;
	setp.ge.s32 	%p35, %r58, %r150;
	setp.ge.s32 	%p36, %r59, %r149;
	mov.f64 	%fd52, 0dFFF0000000000000;
	or.pred  	%p37, %p35, %p36;
	@%p37 bra 	$L__BB1_39;
	mad.lo.s32 	%r212, %r59, %r152, %r58;
	mul.wide.s32 	%rd23, %r212, 8;
	add.s64 	%rd24, %rd2, %rd23;
	ld.global.f64 	%fd52, [%rd24];
$L__BB1_39:
	mad.lo.s32 	%r213, %r57, 17, %r56;
	shl.b32 	%r214, %r213, 3;
	mov.u32 	%r215, _ZZ14test_NT_kernelIdLi8ELi16ELi32EEvPKT_S2_PS0_S3_iiiiiE8shared_B;
	add.s32 	%r216, %r215, %r214;
	st.shared.f64 	[%r216], %fd52;
$L__BB1_40:
	add.s32 	%r60, %r55, %r2;
	setp.gt.u32 	%p38, %r60, 511;
	@%p38 bra 	$L__BB1_44;
	and.b32  	%r61, %r60, 15;
	shr.u32 	%r62, %r60, 4;
	add.s32 	%r63, %r62, %r4;
	add.s32 	%r64, %r61, %r18;
	setp.ge.s32 	%p39, %r63, %r150;
	setp.ge.s32 	%p40, %r64, %r149;
	mov.f64 	%fd53, 0dFFF0000000000000;
	or.pred  	%p41, %p39, %p40;
	@%p41 bra 	$L__BB1_43;
	mad.lo.s32 	%r218, %r64, %r152, %r63;
	mul.wide.s32 	%rd25, %r218, 8;
	add.s64 	%rd26, %rd2, %rd25;
	ld.global.f64 	%fd53, [%rd26];
$L__BB1_43:
	mad.lo.s32 	%r219, %r62, 17, %r61;
	shl.b32 	%r220, %r219, 3;
	mov.u32 	%r221, _ZZ14test_NT_kernelIdLi8ELi16ELi32EEvPKT_S2_PS0_S3_iiiiiE8shared_B;
	add.s32 	%r222, %r221, %r220;
	st.shared.f64 	[%r222], %fd53;
$L__BB1_44:
	add.s32 	%r311, %r311, 4;
	setp.ne.s32 	%p42, %r311, %r312;
	@%p42 bra 	$L__BB1_28;
$L__BB1_45:
	setp.eq.s32 	%p43, %r20, 0;
	@%p43 bra 	$L__BB1_52;
	mov.b32 	%r314, 0;
$L__BB1_47:
	.pragma "nounroll";
	mad.lo.s32 	%r69, %r312, %r2, %r1;
	setp.gt.u32 	%p44, %r69, 511;
	@%p44 bra 	$L__BB1_51;
	and.b32  	%r70, %r69, 15;
	shr.u32 	%r71, %r69, 4;
	add.s32 	%r72, %r71, %r4;
	add.s32 	%r73, %r70, %r18;
	setp.ge.s32 	%p45, %r72, %r150;
	setp.ge.s32 	%p46, %r73, %r149;
	mov.f64 	%fd54, 0dFFF0000000000000;
	or.pred  	%p47, %p45, %p46;
	@%p47 bra 	$L__BB1_50;
	mad.lo.s32 	%r225, %r73, %r152, %r72;
	mul.wide.s32 	%rd27, %r225, 8;
	add.s64 	%rd28, %rd2, %rd27;
	ld.global.f64 	%fd54, [%rd28];
$L__BB1_50:
	mad.lo.s32 	%r226, %r71, 17, %r70;
	shl.b32 	%r227, %r226, 3;
	mov.u32 	%r228, _ZZ14test_NT_kernelIdLi8ELi16ELi32EEvPKT_S2_PS0_S3_iiiiiE8shared_B;
	add.s32 	%r229, %r228, %r227;
	st.shared.f64 	[%r229], %fd54;
$L__BB1_51:
	add.s32 	%r312, %r312, 1;
	add.s32 	%r314, %r314, 1;
	setp.ne.s32 	%p48, %r314, %r20;
	@%p48 bra 	$L__BB1_47;
$L__BB1_52:
	bar.sync 	0;
	add.s32 	%r76, %r1, %r2;
	max.u32 	%r231, %r76, 8;
	setp.lt.u32 	%p49, %r76, 8;
	selp.u32 	%r232, 1, 0, %p49;
	add.s32 	%r233, %r76, %r232;
	sub.s32 	%r234, %r231, %r233;
	div.u32 	%r235, %r234, %r2;
	add.s32 	%r77, %r235, %r232;
	and.b32  	%r78, %r77, 3;
	add.s32 	%r79, %r1, %r3;
	mul.lo.s32 	%r80, %r79, %r150;
	add.s32 	%r81, %r79, %r2;
	mul.lo.s32 	%r82, %r81, %r150;
	add.s32 	%r83, %r76, %r2;
	add.s32 	%r84, %r81, %r2;
	mul.lo.s32 	%r85, %r84, %r150;
	add.s32 	%r86, %r83, %r2;
	mov.b32 	%r315, 0;
$L__BB1_53:
	setp.gt.u32 	%p50, %r1, 7;
	@%p50 bra 	$L__BB1_73;
	setp.eq.s32 	%p51, %r78, 3;
	add.s32 	%r88, %r315, %r4;
	mul.lo.s32 	%r89, %r315, 9;
	mov.u32 	%r316, %r1;
	@%p51 bra 	$L__BB1_63;
	setp.ge.s32 	%p52, %r88, %r150;
	setp.ge.s32 	%p53, %r79, %r148;
	or.pred  	%p54, %p53, %p52;
	@%p54 bra 	$L__BB1_57;
	add.s32 	%r236, %r80, %r88;
	add.s32 	%r237, %r1, %r89;
	shl.b32 	%r238, %r237, 3;
	mov.u32 	%r239, _ZZ14test_NT_kernelIdLi8ELi16ELi32EEvPKT_S2_PS0_S3_iiiiiE8shared_A;
	add.s32 	%r240, %r239, %r238;
	ld.shared.f64 	%fd31, [%r240];
	mul.wide.s32 	%rd29, %r236, 8;
	add.s64 	%rd30, %rd3, %rd29;
	st.global.f64 	[%rd30], %fd31;
$L__BB1_57:
	setp.eq.s32 	%p55, %r78, 0;
	mov.u32 	%r316, %r76;
	@%p55 bra 	$L__BB1_63;
	setp.ge.s32 	%p57, %r81, %r148;
	or.pred  	%p58, %p57, %p52;
	@%p58 bra 	$L__BB1_60;
	add.s32 	%r241, %r82, %r88;
	add.s32 	%r242, %r76, %r89;
	shl.b32 	%r243, %r242, 3;
	mov.u32 	%r244, _ZZ14test_NT_kernelIdLi8ELi16ELi32EEvPKT_S2_PS0_S3_iiiiiE8shared_A;
	add.s32 	%r245, %r244, %r243;
	ld.shared.f64 	%fd32, [%r245];
	mul.wide.s32 	%rd31, %r241, 8;
	add.s64 	%rd32, %rd3, %rd31;
	st.global.f64 	[%rd32], %fd32;
$L__BB1_60:
	setp.eq.s32 	%p59, %r78, 1;
	mov.u32 	%r316, %r83;
	@%p59 bra 	$L__BB1_63;
	setp.ge.s32 	%p61, %r84, %r148;
	or.pred  	%p62, %p61, %p52;
	mov.u32 	%r316, %r86;
	@%p62 bra 	$L__BB1_63;
	add.s32 	%r246, %r85, %r88;
	add.s32 	%r247, %r83, %r89;
	shl.b32 	%r248, %r247, 3;
	mov.u32 	%r249, _ZZ14test_NT_kernelIdLi8ELi16ELi32EEvPKT_S2_PS0_S3_iiiiiE8shared_A;
	add.s32 	%r250, %r249, %r248;
	ld.shared.f64 	%fd33, [%r250];
	mul.wide.s32 	%rd33, %r246, 8;
	add.s64 	%rd34, %rd3, %rd33;
	st.global.f64 	[%rd34], %fd33;
	mov.u32 	%r316, %r86;
$L__BB1_63:
	setp.lt.u32 	%p63, %r77, 3;
	@%p63 bra 	$L__BB1_73;
$L__BB1_64:
	setp.ge.s32 	%p64, %r88, %r150;
	add.s32 	%r92, %r316, %r3;
	setp.ge.s32 	%p65, %r92, %r148;
	or.pred  	%p66, %p65, %p64;
	@%p66 bra 	$L__BB1_66;
	mad.lo.s32 	%r251, %r92, %r150, %r88;
	add.s32 	%r252, %r316, %r89;
	shl.b32 	%r253, %r252, 3;
	mov.u32 	%r254, _ZZ14test_NT_kernelIdLi8ELi16ELi32EEvPKT_S2_PS0_S3_iiiiiE8shared_A;
	add.s32 	%r255, %r254, %r253;
	ld.shared.f64 	%fd34, [%r255];
	mul.wide.s32 	%rd35, %r251, 8;
	add.s64 	%rd36, %rd3, %rd35;
	st.global.f64 	[%rd36], %fd34;
$L__BB1_66:
	add.s32 	%r93, %r316, %r2;
	add.s32 	%r94, %r92, %r2;
	setp.ge.s32 	%p68, %r94, %r148;
	or.pred  	%p69, %p68, %p64;
	@%p69 bra 	$L__BB1_68;
	mad.lo.s32 	%r256, %r94, %r150, %r88;
	add.s32 	%r257, %r93, %r89;
	shl.b32 	%r258, %r257, 3;
	mov.u32 	%r259, _ZZ14test_NT_kernelIdLi8ELi16ELi32EEvPKT_S2_PS0_S3_iiiiiE8shared_A;
	add.s32 	%r260, %r259, %r258;
	ld.shared.f64 	%fd35, [%r260];
	mul.wide.s32 	%rd37, %r256, 8;
	add.s64 	%rd38, %rd3, %rd37;
	st.global.f64 	[%rd38], %fd35;
$L__BB1_68:
	add.s32 	%r95, %r93, %r2;
	add.s32 	%r96, %r94, %r2;
	setp.ge.s32 	%p71, %r96, %r148;
	or.pred  	%p72, %p71, %p64;
	@%p72 bra 	$L__BB1_70;
	mad.lo.s32 	%r261, %r96, %r150, %r88;
	add.s32 	%r262, %r95, %r89;
	shl.b32 	%r263, %r262, 3;
	mov.u32 	%r264, _ZZ14test_NT_kernelIdLi8ELi16ELi32EEvPKT_S2_PS0_S3_iiiiiE8shared_A;
	add.s32 	%r265, %r264, %r263;
	ld.shared.f64 	%fd36, [%r265];
	mul.wide.s32 	%rd39, %r261, 8;
	add.s64 	%rd40, %rd3, %rd39;
	st.global.f64 	[%rd40], %fd36;
$L__BB1_70:
	add.s32 	%r97, %r95, %r2;
	add.s32 	%r98, %r96, %r2;
	setp.ge.s32 	%p74, %r98, %r148;
	or.pred  	%p75, %p74, %p64;
	@%p75 bra 	$L__BB1_72;
	mad.lo.s32 	%r266, %r98, %r150, %r88;
	add.s32 	%r267, %r97, %r89;
	shl.b32 	%r268, %r267, 3;
	mov.u32 	%r269, _ZZ14test_NT_kernelIdLi8ELi16ELi32EEvPKT_S2_PS0_S3_iiiiiE8shared_A;
	add.s32 	%r270, %r269, %r268;
	ld.shared.f64 	%fd37, [%r270];
	mul.wide.s32 	%rd41, %r266, 8;
	add.s64 	%rd42, %rd3, %rd41;
	st.global.f64 	[%rd42], %fd37;
$L__BB1_72:
	add.s32 	%r316, %r97, %r2;
	setp.lt.u32 	%p76, %r316, 8;
	@%p76 bra 	$L__BB1_64;
$L__BB1_73:
	add.s32 	%r315, %r315, 1;
	setp.ne.s32 	%p77, %r315, 32;
	@%p77 bra 	$L__BB1_53;
	max.u32 	%r272, %r76, 16;
	setp.lt.u32 	%p78, %r76, 16;
	selp.u32 	%r273, 1, 0, %p78;
	add.s32 	%r274, %r76, %r273;
	sub.s32 	%r275, %r272, %r274;
	div.u32 	%r276, %r275, %r2;
	add.s32 	%r101, %r276, %r273;
	and.b32  	%r102, %r101, 3;
	add.s32 	%r103, %r1, %r18;
	add.s32 	%r104, %r103, %r2;
	add.s32 	%r105, %r104, %r2;
	shl.b32 	%r106, %r2, 1;
	mul.lo.s32 	%r107, %r2, 3;
	mov.b32 	%r318, 0;
$L__BB1_75:
	setp.gt.u32 	%p79, %r1, 15;
	@%p79 bra 	$L__BB1_96;
	setp.eq.s32 	%p80, %r102, 3;
	add.s32 	%r109, %r318, %r4;
	mul.lo.s32 	%r110, %r109, %r149;
	mul.lo.s32 	%r111, %r318, 17;
	mov.u32 	%r319, %r1;
	@%p80 bra 	$L__BB1_85;
	setp.ge.s32 	%p81, %r109, %r150;
	setp.ge.s32 	%p82, %r103, %r149;
	or.pred  	%p83, %p81, %p82;
	@%p83 bra 	$L__BB1_79;
	add.s32 	%r277, %r103, %r110;
	add.s32 	%r278, %r1, %r111;
	shl.b32 	%r279, %r278, 3;
	mov.u32 	%r280, _ZZ14test_NT_kernelIdLi8ELi16ELi32EEvPKT_S2_PS0_S3_iiiiiE8shared_B;
	add.s32 	%r281, %r280, %r279;
	ld.shared.f64 	%fd38, [%r281];
	mul.wide.s32 	%rd43, %r277, 8;
	add.s64 	%rd44, %rd4, %rd43;
	st.global.f64 	[%rd44], %fd38;
$L__BB1_79:
	setp.eq.s32 	%p84, %r102, 0;
	mov.u32 	%r319, %r76;
	@%p84 bra 	$L__BB1_85;
	setp.ge.s32 	%p85, %r109, %r150;
	setp.ge.s32 	%p86, %r104, %r149;
	or.pred  	%p87, %p85, %p86;
	@%p87 bra 	$L__BB1_82;
	add.s32 	%r282, %r104, %r110;
	add.s32 	%r283, %r76, %r111;
	shl.b32 	%r284, %r283, 3;
	mov.u32 	%r285, _ZZ14test_NT_kernelIdLi8ELi16ELi32EEvPKT_S2_PS0_S3_iiiiiE8shared_B;
	add.s32 	%r286, %r285, %r284;
	ld.shared.f64 	%fd39, [%r286];
	mul.wide.s32 	%rd45, %r282, 8;
	add.s64 	%rd46, %rd4, %rd45;
	st.global.f64 	[%rd46], %fd39;
$L__BB1_82:
	setp.eq.s32 	%p88, %r102, 1;
	mov.u32 	%r319, %r83;
	@%p88 bra 	$L__BB1_85;
	setp.ge.s32 	%p89, %r109, %r150;
	setp.ge.s32 	%p90, %r105, %r149;
	or.pred  	%p91, %p89, %p90;
	mov.u32 	%r319, %r86;
	@%p91 bra 	$L__BB1_85;
	add.s32 	%r287, %r105, %r110;
	add.s32 	%r288, %r83, %r111;
	shl.b32 	%r289, %r288, 3;
	mov.u32 	%r290, _ZZ14test_NT_kernelIdLi8ELi16ELi32EEvPKT_S2_PS0_S3_iiiiiE8shared_B;
	add.s32 	%r291, %r290, %r289;
	ld.shared.f64 	%fd40, [%r291];
	mul.wide.s32 	%rd47, %r287, 8;
	add.s64 	%rd48, %rd4, %rd47;
	st.global.f64 	[%rd48], %fd40;
	mov.u32 	%r319, %r86;
$L__BB1_85:
	setp.lt.u32 	%p92, %r101, 3;
	@%p92 bra 	$L__BB1_96;
	add.s32 	%r293, %r106, %r319;
	add.s32 	%r294, %r293, %r111;
	shl.b32 	%r113, %r294, 3;
	add.s32 	%r295, %r107, %r319;
	add.s32 	%r296, %r295, %r111;
	shl.b32 	%r114, %r296, 3;
	add.s32 	%r297, %r2, %r319;
	add.s32 	%r298, %r297, %r111;
	shl.b32 	%r115, %r298, 3;
	shl.b32 	%r299, %r319, 3;
	mad.lo.s32 	%r116, %r318, 136, %r299;
	add.s32 	%r327, %r297, %r18;
	add.s32 	%r326, %r327, %r110;
	add.s32 	%r325, %r293, %r18;
	add.s32 	%r324, %r325, %r110;
	add.s32 	%r323, %r295, %r18;
	add.s32 	%r322, %r323, %r110;
	add.s32 	%r320, %r18, %r319;
	add.s32 	%r321, %r320, %r110;
	mov.u32 	%r328, _ZZ14test_NT_kernelIdLi8ELi16ELi32EEvPKT_S2_PS0_S3_iiiiiE8shared_B;
$L__BB1_87:
	setp.ge.s32 	%p93, %r109, %r150;
	setp.ge.s32 	%p94, %r320, %r149;
	or.pred  	%p95, %p93, %p94;
	@%p95 bra 	$L__BB1_89;
	add.s32 	%r300, %r328, %r116;
	ld.shared.f64 	%fd41, [%r300];
	mul.wide.s32 	%rd49, %r321, 8;
	add.s64 	%rd50, %rd4, %rd49;
	st.global.f64 	[%rd50], %fd41;
$L__BB1_89:
	setp.ge.s32 	%p97, %r327, %r149;
	or.pred  	%p98, %p93, %p97;
	@%p98 bra 	$L__BB1_91;
	add.s32 	%r301, %r328, %r115;
	ld.shared.f64 	%fd42, [%r301];
	mul.wide.s32 	%rd51, %r326, 8;
	add.s64 	%rd52, %rd4, %rd51;
	st.global.f64 	[%rd52], %fd42;
$L__BB1_91:
	add.s32 	%r135, %r319, %r2;
	setp.ge.s32 	%p100, %r325, %r149;
	or.pred  	%p101, %p93, %p100;
	@%p101 bra 	$L__BB1_93;
	add.s32 	%r302, %r328, %r113;
	ld.shared.f64 	%fd43, [%r302];
	mul.wide.s32 	%rd53, %r324, 8;
	add.s64 	%rd54, %rd4, %rd53;
	st.global.f64 	[%rd54], %fd43;
$L__BB1_93:
	add.s32 	%r136, %r135, %r2;
	setp.ge.s32 	%p103, %r323, %r149;
	or.pred  	%p104, %p93, %p103;
	@%p104 bra 	$L__BB1_95;
	add.s32 	%r303, %r328, %r114;
	ld.shared.f64 	%fd44, [%r303];
	mul.wide.s32 	%rd55, %r322, 8;
	add.s64 	%rd56, %rd4, %rd55;
	st.global.f64 	[%rd56], %fd44;
$L__BB1_95:
	add.s32 	%r304, %r136, %r2;
	add.s32 	%r319, %r304, %r2;
	shl.b32 	%r305, %r2, 5;
	add.s32 	%r328, %r328, %r305;
	shl.b32 	%r306, %r2, 2;
	add.s32 	%r327, %r327, %r306;
	add.s32 	%r326, %r326, %r306;
	add.s32 	%r325, %r325, %r306;
	add.s32 	%r324, %r324, %r306;
	add.s32 	%r323, %r323, %r306;
	add.s32 	%r322, %r322, %r306;
	add.s32 	%r321, %r321, %r306;
	add.s32 	%r320, %r320, %r306;
	setp.lt.u32 	%p105, %r319, 16;
	@%p105 bra 	$L__BB1_87;
$L__BB1_96:
	add.s32 	%r318, %r318, 1;
	setp.ne.s32 	%p106, %r318, 32;
	@%p106 bra 	$L__BB1_75;
	ret;

}
	// .globl	_Z14test_TN_kernelIdLi8ELi16ELi32EEvPKT_S2_PS0_S3_iiiii
.visible .entry _Z14test_TN_kernelIdLi8ELi16ELi32EEvPKT_S2_PS0_S3_iiiii(
	.param .u64 .ptr .align 1 _Z14test_TN_kernelIdLi8ELi16ELi32EEvPKT_S2_PS0_S3_iiiii_param_0,
	.param .u64 .ptr .align 1 _Z14test_TN_kernelIdLi8ELi16ELi32EEvPKT_S2_PS0_S3_iiiii_param_1,
	.param .u64 .ptr .align 1 _Z14test_TN_kernelIdLi8ELi16ELi32EEvPKT_S2_PS0_S3_iiiii_param_2,
	.param .u64 .ptr .align 1 _Z14test_TN_kernelIdLi8ELi16ELi32EEvPKT_S2_PS0_S3_iiiii_param_3,
	.param .u32 _Z14test_TN_kernelIdLi8ELi16ELi32EEvPKT_S2_PS0_S3_iiiii_param_4,
	.param .u32 _Z14test_TN_kernelIdLi8ELi16ELi32EEvPKT_S2_PS0_S3_iiiii_param_5,
	.param .u32 _Z14test_TN_kernelIdLi8ELi16ELi32EEvPKT_S2_PS0_S3_iiiii_param_6,
	.param .u32 _Z14test_TN_kernelIdLi8ELi16ELi32EEvPKT_S2_PS0_S3_iiiii_param_7,
	.param .u32 _Z14test_TN_kernelIdLi8ELi16ELi32EEvPKT_S2_PS0_S3_iiiii_param_8
)
{
	.reg .pred 	%p<107>;
	.reg .b32 	%r<330>;
	.reg .b64 	%rd<57>;
	.reg .b64 	%fd<55>;
	// demoted variable
	.shared .align 8 .b8 _ZZ14test_TN_kernelIdLi8ELi16ELi32EEvPKT_S2_PS0_S3_iiiiiE8shared_A[2304];
	// demoted variable
	.shared .align 8 .b8 _ZZ14test_TN_kernelIdLi8ELi16ELi32EEvPKT_S2_PS0_S3_iiiiiE8shared_B[4352];
	ld.param.u64 	%rd5, [_Z14test_TN_kernelIdLi8ELi16ELi32EEvPKT_S2_PS0_S3_iiiii_param_0];
	ld.param.u64 	%rd6, [_Z14test_TN_kernelIdLi8ELi16ELi32EEvPKT_S2_PS0_S3_iiiii_param_1];
	ld.param.u64 	%rd7, [_Z14test_TN_kernelIdLi8ELi16ELi32EEvPKT_S2_PS0_S3_iiiii_param_2];
	ld.param.u64 	%rd8, [_Z14test_TN_kernelIdLi8ELi16ELi32EEvPKT_S2_PS0_S3_iiiii_param_3];
	ld.param.u32 	%r148, [_Z14test_TN_kernelIdLi8ELi16ELi32EEvPKT_S2_PS0_S3_iiiii_param_4];
	ld.param.u32 	%r149, [_Z14test_TN_kernelIdLi8ELi16ELi32EEvPKT_S2_PS0_S3_iiiii_param_5];
	ld.param.u32 	%r150, [_Z14test_TN_kernelIdLi8ELi16ELi32EEvPKT_S2_PS0_S3_iiiii_param_6];
	ld.param.u32 	%r151, [_Z14test_TN_kernelIdLi8ELi16ELi32EEvPKT_S2_PS0_S3_iiiii_param_7];
	ld.param.u32 	%r152, [_Z14test_TN_kernelIdLi8ELi16ELi32EEvPKT_S2_PS0_S3_iiiii_param_8];
	cvta.to.global.u64 	%rd1, %rd5;
	cvta.to.global.u64 	%rd2, %rd6;
	cvta.to.global.u64 	%rd3, %rd7;
	cvta.to.global.u64 	%rd4, %rd8;
	mov.u32 	%r154, %ctaid.x;
	mov.u32 	%r155, %ctaid.z;
	mov.u32 	%r156, %tid.x;
	mov.u32 	%r157, %tid.y;
	mov.u32 	%r158, %ntid.x;
	mov.u32 	%r159, %ntid.y;
	mad.lo.s32 	%r1, %r157, %r158, %r156;
	mul.lo.s32 	%r2, %r158, %r159;
	add.s32 	%r160, %r2, 255;
	div.u32 	%r161, %r160, %r2;
	shl.b32 	%r3, %r154, 3;
	shl.b32 	%r4, %r155, 5;
	max.u32 	%r5, %r161, 1;
	and.b32  	%r6, %r5, 3;
	setp.lt.u32 	%p1, %r161, 4;
	mov.b32 	%r307, 0;
	@%p1 bra 	$L__BB2_19;
	and.b32  	%r307, %r5, 8388604;
	mov.b32 	%r310, 0;
$L__BB2_2:
	.pragma "nounroll";
	mad.lo.s32 	%r23, %r310, %r2, %r1;
	setp.gt.u32 	%p2, %r23, 255;
	@%p2 bra 	$L__BB2_6;
	shr.u32 	%r24, %r23, 3;
	and.b32  	%r25, %r23, 7;
	add.s32 	%r26, %r25, %r3;
	add.s32 	%r27, %r24, %r4;
	setp.ge.s32 	%p3, %r26, %r148;
	setp.ge.s32 	%p4, %r27, %r150;
	mov.f64 	%fd46, 0dFFF0000000000000;
	or.pred  	%p5, %p3, %p4;
	@%p5 bra 	$L__BB2_5;
	mad.lo.s32 	%r164, %r27, %r151, %r26;
	mul.wide.s32 	%rd9, %r164, 8;
	add.s64 	%rd10, %rd1, %rd9;
	ld.global.f64 	%fd46, [%rd10];
$L__BB2_5:
	mad.lo.s32 	%r165, %r24, 9, %r25;
	shl.b32 	%r166, %r165, 3;
	mov.u32 	%r167, _ZZ14test_TN_kernelIdLi8ELi16ELi32EEvPKT_S2_PS0_S3_iiiiiE8shared_A;
	add.s32 	%r168, %r167, %r166;
	st.shared.f64 	[%r168], %fd46;
$L__BB2_6:
	add.s32 	%r28, %r23, %r2;
	setp.gt.u32 	%p6, %r28, 255;
	@%p6 bra 	$L__BB2_10;
	shr.u32 	%r29, %r28, 3;
	and.b32  	%r30, %r28, 7;
	add.s32 	%r31, %r30, %r3;
	add.s32 	%r32, %r29, %r4;
	setp.ge.s32 	%p7, %r31, %r148;
	setp.ge.s32 	%p8, %r32, %r150;
	mov.f64 	%fd47, 0dFFF0000000000000;
	or.pred  	%p9, %p7, %p8;
	@%p9 bra 	$L__BB2_9;
	mad.lo.s32 	%r170, %r32, %r151, %r31;
	mul.wide.s32 	%rd11, %r170, 8;
	add.s64 	%rd12, %rd1, %rd11;
	ld.global.f64 	%fd47, [%rd12];
$L__BB2_9:
	mad.lo.s32 	%r171, %r29, 9, %r30;
	shl.b32 	%r172, %r171, 3;
	mov.u32 	%r173, _ZZ14test_TN_kernelIdLi8ELi16ELi32EEvPKT_S2_PS0_S3_iiiiiE8shared_A;
	add.s32 	%r174, %r173, %r172;
	st.shared.f64 	[%r174], %fd47;
$L__BB2_10:
	add.s32 	%r33, %r28, %r2;
	setp.gt.u32 	%p10, %r33, 255;
	@%p10 bra 	$L__BB2_14;
	shr.u32 	%r34, %r33, 3;
	and.b32  	%r35, %r33, 7;
	add.s32 	%r36, %r35, %r3;
	add.s32 	%r37, %r34, %r4;
	setp.ge.s32 	%p11, %r36, %r148;
	setp.ge.s32 	%p12, %r37, %r150;
	mov.f64 	%fd48, 0dFFF0000000000000;
	or.pred  	%p13, %p11, %p12;
	@%p13 bra 	$L__BB2_13;
	mad.lo.s32 	%r176, %r37, %r151, %r36;
	mul.wide.s32 	%rd13, %r176, 8;
	add.s64 	%rd14, %rd1, %rd13;
	ld.global.f64 	%fd48, [%rd14];
$L__BB2_13:
	mad.lo.s32 	%r177, %r34, 9, %r35;
	shl.b32 	%r178, %r177, 3;
	mov.u32 	%r179, _ZZ14test_TN_kernelIdLi8ELi16ELi32EEvPKT_S2_PS0_S3_iiiiiE8shared_A;
	add.s32 	%r180, %r179, %r178;
	st.shared.f64 	[%r180], %fd48;
$L__BB2_14:
	add.s32 	%r38, %r33, %r2;
	setp.gt.u32 	%p14, %r38, 255;
	@%p14 bra 	$L__BB2_18;
	shr.u32 	%r39, %r38, 3;
	and.b32  	%r40, %r38, 7;
	add.s32 	%r41, %r40, %r3;
	add.s32 	%r42, %r39, %r4;
	setp.ge.s32 	%p15, %r41, %r148;
	setp.ge.s32 	%p16, %r42, %r150;
	mov.f64 	%fd49, 0dFFF0000000000000;
	or.pred  	%p17, %p15, %p16;
	@%p17 bra 	$L__BB2_17;
	mad.lo.s32 	%r182, %r42, %r151, %r41;
	mul.wide.s32 	%rd15, %r182, 8;
	add.s64 	%rd16, %rd1, %rd15;
	ld.global.f64 	%fd49, [%rd16];
$L__BB2_17:
	mad.lo.s32 	%r183, %r39, 9, %r40;
	shl.b32 	%r184, %r183, 3;
	mov.u32 	%r185, _ZZ14test_TN_kernelIdLi8ELi16ELi32EEvPKT_S2_PS0_S3_iiiiiE8shared_A;
	add.s32 	%r186, %r185, %r184;
	st.shared.f64 	[%r186], %fd49;
$L__BB2_18:
	add.s32 	%r310, %r310, 4;
	setp.eq.s32 	%p18, %r310, %r307;
	@%p18 bra 	$L__BB2_19;
	bra.uni 	$L__BB2_2;
$L__BB2_19:
	setp.eq.s32 	%p19, %r6, 0;
	@%p19 bra 	$L__BB2_26;
	mov.b32 	%r309, 0;
$L__BB2_21:
	.pragma "nounroll";
	mad.lo.s32 	%r11, %r307, %r2, %r1;
	setp.gt.u32 	%p20, %r11, 255;
	@%p20 bra 	$L__BB2_25;
	shr.u32 	%r12, %r11, 3;
	and.b32  	%r13, %r11, 7;
	add.s32 	%r14, %r13, %r3;
	add.s32 	%r15, %r12, %r4;
	setp.ge.s32 	%p21, %r14, %r148;
	setp.ge.s32 	%p22, %r15, %r150;
	mov.f64 	%fd45, 0dFFF0000000000000;
	or.pred  	%p23, %p21, %p22;
	@%p23 bra 	$L__BB2_24;
	mad.lo.s32 	%r189, %r15, %r151, %r14;
	mul.wide.s32 	%rd17, %r189, 8;
	add.s64 	%rd18, %rd1, %rd17;
	ld.global.f64 	%fd45, [%rd18];
$L__BB2_24:
	mad.lo.s32 	%r190, %r12, 9, %r13;
	shl.b32 	%r191, %r190, 3;
	mov.u32 	%r192, _ZZ14test_TN_kernelIdLi8ELi16ELi32EEvPKT_S2_PS0_S3_iiiiiE8shared_A;
	add.s32 	%r193, %r192, %r191;
	st.shared.f64 	[%r193], %fd45;
$L__BB2_25:
	add.s32 	%r307, %r307, 1;
	add.s32 	%r309, %r309, 1;
	setp.ne.s32 	%p24, %r309, %r6;
	@%p24 bra 	$L__BB2_21;
$L__BB2_26:
	add.s32 	%r195, %r2, 511;
	div.u32 	%r196, %r195, %r2;
	mov.u32 	%r197, %ctaid.y;
	shl.b32 	%r18, %r197, 4;
	max.u32 	%r19, %r196, 1;
	and.b32  	%r20, %r19, 3;
	setp.lt.u32 	%p25, %r196, 4;
	mov.b32 	%r312, 0;
	@%p25 bra 	$L__BB2_45;
	and.b32  	%r312, %r19, 8388604;
	mov.b32 	%r311, 0;
$L__BB2_28:
	.pragma "nounroll";
	mad.lo.s32 	%r45, %r311, %r2, %r1;
	setp.gt.u32 	%p26, %r45, 511;
	@%p26 bra 	$L__BB2_32;
	and.b32  	%r46, %r45, 15;
	shr.u32 	%r47, %r45, 4;
	add.s32 	%r48, %r47, %r4;
	add.s32 	%r49, %r46, %r18;
	setp.ge.s32 	%p27, %r48, %r150;
	setp.ge.s32 	%p28, %r49, %r149;
	mov.f64 	%fd50, 0dFFF0000000000000;
	or.pred  	%p29, %p27, %p28;
	@%p29 bra 	$L__BB2_31;
	mad.lo.s32 	%r200, %r48, %r152, %r49;
	mul.wide.s32 	%rd19, %r200, 8;
	add.s64 	%rd20, %rd2, %rd19;
	ld.global.f64 	%fd50, [%rd20];
$L__BB2_31:
	mad.lo.s32 	%r201, %r47, 17, %r46;
	shl.b32 	%r202, %r201, 3;
	mov.u32 	%r203, _ZZ14test_TN_kernelIdLi8ELi16ELi32EEvPKT_S2_PS0_S3_iiiiiE8shared_B;
	add.s32 	%r204, %r203, %r202;
	st.shared.f64 	[%r204], %fd50;
$L__BB2_32:
	add.s32 	%r50, %r45, %r2;
	setp.gt.u32 	%p30, %r50, 511;
	@%p30 bra 	$L__BB2_36;
	and.b32  	%r51, %r50, 15;
	shr.u32 	%r52, %r50, 4;
	add.s32 	%r53, %r52, %r4;
	add.s32 	%r54, %r51, %r18;
	setp.ge.s32 	%p31, %r53, %r150;
	setp.ge.s32 	%p32, %r54, %r149;
	mov.f64 	%fd51, 0dFFF0000000000000;
	or.pred  	%p33, %p31, %p32;
	@%p33 bra 	$L__BB2_35;
	mad.lo.s32 	%r206, %r53, %r152, %r54;
	mul.wide.s32 	%rd21, %r206, 8;
	add.s64 	%rd22, %rd2, %rd21;
	ld.global.f64 	%fd51, [%rd22];
$L__BB2_35:
	mad.lo.s32 	%r207, %r52, 17, %r51;
	shl.b32 	%r208, %r207, 3;
	mov.u32 	%r209, _ZZ14test_TN_kernelIdLi8ELi16ELi32EEvPKT_S2_PS0_S3_iiiiiE8shared_B;
	add.s32 	%r210, %r209, %r208;
	st.shared.f64 	[%r210], %fd51;
$L__BB2_36:
	add.s32 	%r55, %r50, %r2;
	setp.gt.u32 	%p34, %r55, 511;
	@%p34 bra 	$L__BB2_40;
	and.b32  	%r56, %r55, 15;
	shr.u32 	%r57, %r55, 4;
	add.s32 	%r58, %r57, %r4;
	add.s32 	%r59, %r56, %r18;
	setp.ge.s32 	%p35, %r58, %r150;
	setp.ge.s32 	%p36, %r59, %r149;
	mov.f64 	%fd52, 0dFFF0000000000000;
	or.pred  	%p37, %p35, %p36;
	@%p37 bra 	$L__BB2_39;
	mad.lo.s32 	%r212, %r58, %r152, %r59;
	mul.wide.s32 	%rd23, %r212, 8;
	add.s64 	%rd24, %rd2, %rd23;
	ld.global.f64 	%fd52, [%rd24];
$L__BB2_39:
	mad.lo.s32 	%r213, %r57, 17, %r56;
	shl.b32 	%r214, %r213, 3;
	mov.u32 	%r215, _ZZ14test_TN_kernelIdLi8ELi16ELi32EEvPKT_S2_PS0_S3_iiiiiE8shared_B;
	add.s32 	%r216, %r215, %r214;
	st.shared.f64 	[%r216], %fd52;
$L__BB2_40:
	add.s32 	%r60, %r55, %r2;
	setp.gt.u32 	%p38, %r60, 511;
	@%p38 bra 	$L__BB2_44;
	and.b32  	%r61, %r60, 15;
	shr.u32 	%r62, %r60, 4;
	add.s32 	%r63, %r62, %r4;
	add.s32 	%r64, %r61, %r18;
	setp.ge.s32 	%p39, %r63, %r150;
	setp.ge.s32 	%p40, %r64, %r149;
	mov.f64 	%fd53, 0dFFF0000000000000;
	or.pred  	%p41, %p39, %p40;
	@%p41 bra 	$L__BB2_43;
	mad.lo.s32 	%r218, %r63, %r152, %r64;
	mul.wide.s32 	%rd25, %r218, 8;
	add.s64 	%rd26, %rd2, %rd25;
	ld.global.f64 	%fd53, [%rd26];
$L__BB2_43:
	mad.lo.s32 	%r219, %r62, 17, %r61;
	shl.b32 	%r220, %r219, 3;
	mov.u32 	%r221, _ZZ14test_TN_kernelIdLi8ELi16ELi32EEvPKT_S2_PS0_S3_iiiiiE8shared_B;
	add.s32 	%r222, %r221, %r220;
	st.shared.f64 	[%r222], %fd53;
$L__BB2_44:
	add.s32 	%r311, %r311, 4;
	setp.ne.s32 	%p42, %r311, %r312;
	@%p42 bra 	$L__BB2_28;
$L__BB2_45:
	setp.eq.s32 	%p43, %r20, 0;
	@%p43 bra 	$L__BB2_52;
	mov.b32 	%r314, 0;
$L__BB2_47:
	.pragma "nounroll";
	mad.lo.s32 	%r69, %r312, %r2, %r1;
	setp.gt.u32 	%p44, %r69, 511;
	@%p44 bra 	$L__BB2_51;
	and.b32  	%r70, %r69, 15;
	shr.u32 	%r71, %r69, 4;
	add.s32 	%r72, %r71, %r4;
	add.s32 	%r73, %r70, %r18;
	setp.ge.s32 	%p45, %r72, %r150;
	setp.ge.s32 	%p46, %r73, %r149;
	mov.f64 	%fd54, 0dFFF0000000000000;
	or.pred  	%p47, %p45, %p46;
	@%p47 bra 	$L__BB2_50;
	mad.lo.s32 	%r225, %r72, %r152, %r73;
	mul.wide.s32 	%rd27, %r225, 8;
	add.s64 	%rd28, %rd2, %rd27;
	ld.global.f64 	%fd54, [%rd28];
$L__BB2_50:
	mad.lo.s32 	%r226, %r71, 17, %r70;
	shl.b32 	%r227, %r226, 3;
	mov.u32 	%r228, _ZZ14test_TN_kernelIdLi8ELi16ELi32EEvPKT_S2_PS0_S3_iiiiiE8shared_B;
	add.s32 	%r229, %r228, %r227;
	st.shared.f64 	[%r229], %fd54;
$L__BB2_51:
	add.s32 	%r312, %r312, 1;
	add.s32 	%r314, %r314, 1;
	setp.ne.s32 	%p48, %r314, %r20;
	@%p48 bra 	$L__BB2_47;
$L__BB2_52:
	bar.sync 	0;
	add.s32 	%r76, %r1, %r2;
	max.u32 	%r231, %r76, 8;
	setp.lt.u32 	%p49, %r76, 8;
	selp.u32 	%r232, 1, 0, %p49;
	add.s32 	%r233, %r76, %r232;
	sub.s32 	%r234, %r231, %r233;
	div.u32 	%r235, %r234, %r2;
	add.s32 	%r77, %r235, %r232;
	and.b32  	%r78, %r77, 3;
	add.s32 	%r79, %r1, %r3;
	mul.lo.s32 	%r80, %r79, %r150;
	add.s32 	%r81, %r79, %r2;
	mul.lo.s32 	%r82, %r81, %r150;
	add.s32 	%r83, %r76, %r2;
	add.s32 	%r84, %r81, %r2;
	mul.lo.s32 	%r85, %r84, %r150;
	add.s32 	%r86, %r83, %r2;
	mov.b32 	%r315, 0;
$L__BB2_53:
	setp.gt.u32 	%p50, %r1, 7;
	@%p50 bra 	$L__BB2_73;
	setp.eq.s32 	%p51, %r78, 3;
	add.s32 	%r88, %r315, %r4;
	mul.lo.s32 	%r89, %r315, 9;
	mov.u32 	%r316, %r1;
	@%p51 bra 	$L__BB2_63;
	setp.ge.s32 	%p52, %r88, %r150;
	setp.ge.s32 	%p53, %r79, %r148;
	or.pred  	%p54, %p53, %p52;
	@%p54 bra 	$L__BB2_57;
	add.s32 	%r236, %r80, %r88;
	add.s32 	%r237, %r1, %r89;
	shl.b32 	%r238, %r237, 3;
	mov.u32 	%r239, _ZZ14test_TN_kernelIdLi8ELi16ELi32EEvPKT_S2_PS0_S3_iiiiiE8shared_A;
	add.s32 	%r240, %r239, %r238;
	ld.shared.f64 	%fd31, [%r240];
	mul.wide.s32 	%rd29, %r236, 8;
	add.s64 	%rd30, %rd3, %rd29;
	st.global.f64 	[%rd30], %fd31;
$L__BB2_57:
	setp.eq.s32 	%p55, %r78, 0;
	mov.u32 	%r316, %r76;
	@%p55 bra 	$L__BB2_63;
	setp.ge.s32 	%p57, %r81, %r148;
	or.pred  	%p58, %p57, %p52;
	@%p58 bra 	$L__BB2_60;
	add.s32 	%r241, %r82, %r88;
	add.s32 	%r242, %r76, %r89;
	shl.b32 	%r243, %r242, 3;
	mov.u32 	%r244, _ZZ14test_TN_kernelIdLi8ELi16ELi32EEvPKT_S2_PS0_S3_iiiiiE8shared_A;
	add.s32 	%r245, %r244, %r243;
	ld.shared.f64 	%fd32, [%r245];
	mul.wide.s32 	%rd31, %r241, 8;
	add.s64 	%rd32, %rd3, %rd31;
	st.global.f64 	[%rd32], %fd32;
$L__BB2_60:
	setp.eq.s32 	%p59, %r78, 1;
	mov.u32 	%r316, %r83;
	@%p59 bra 	$L__BB2_63;
	setp.ge.s32 	%p61, %r84, %r148;
	or.pred  	%p62, %p61, %p52;
	mov.u32 	%r316, %r86;
	@%p62 bra 	$L__BB2_63;
	add.s32 	%r246, %r85, %r88;
	add.s32 	%r247, %r83, %r89;
	shl.b32 	%r248, %r247, 3;
	mov.u32 	%r249, _ZZ14test_TN_kernelIdLi8ELi16ELi32EEvPKT_S2_PS0_S3_iiiiiE8shared_A;
	add.s32 	%r250, %r249, %r248;
	ld.shared.f64 	%fd33, [%r250];
	mul.wide.s32 	%rd33, %r246, 8;
	add.s64 	%rd34, %rd3, %rd33;
	st.global.f64 	[%rd34], %fd33;
	mov.u32 	%r316, %r86;
$L__BB2_63:
	setp.lt.u32 	%p63, %r77, 3;
	@%p63 bra 	$L__BB2_73;
$L__BB2_64:
	setp.ge.s32 	%p64, %r88, %r150;
	add.s32 	%r92, %r316, %r3;
	setp.ge.s32 	%p65, %r92, %r148;
	or.pred  	%p66, %p65, %p64;
	@%p66 bra 	$L__BB2_66;
	mad.lo.s32 	%r251, %r92, %r150, %r88;
	add.s32 	%r252, %r316, %r89;
	shl.b32 	%r253, %r252, 3;
	mov.u32 	%r254, _ZZ14test_TN_kernelIdLi8ELi16ELi32EEvPKT_S2_PS0_S3_iiiiiE8shared_A;
	add.s32 	%r255, %r254, %r253;
	ld.shared.f64 	%fd34, [%r255];
	mul.wide.s32 	%rd35, %r251, 8;
	add.s64 	%rd36, %rd3, %rd35;
	st.global.f64 	[%rd36], %fd34;
$L__BB2_66:
	add.s32 	%r93, %r316, %r2;
	add.s32 	%r94, %r92, %r2;
	setp.ge.s32 	%p68, %r94, %r148;
	or.pred  	%p69, %p68, %p64;
	@%p69 bra 	$L__BB2_68;
	mad.lo.s32 	%r256, %r94, %r150, %r88;
	add.s32 	%r257, %r93, %r89;
	shl.b32 	%r258, %r257, 3;
	mov.u32 	%r259, _ZZ14test_TN_kernelIdLi8ELi16ELi32EEvPKT_S2_PS0_S3_iiiiiE8shared_A;
	add.s32 	%r260, %r259, %r258;
	ld.shared.f64 	%fd35, [%r260];
	mul.wide.s32 	%rd37, %r256, 8;
	add.s64 	%rd38, %rd3, %rd37;
	st.global.f64 	[%rd38], %fd35;
$L__BB2_68:
	add.s32 	%r95, %r93, %r2;
	add.s32 	%r96, %r94, %r2;
	setp.ge.s32 	%p71, %r96, %r148;
	or.pred  	%p72, %p71, %p64;
	@%p72 bra 	$L__BB2_70;
	mad.lo.s32 	%r261, %r96, %r150, %r88;
	add.s32 	%r262, %r95, %r89;
	shl.b32 	%r263, %r262, 3;
	mov.u32 	%r264, _ZZ14test_TN_kernelIdLi8ELi16ELi32EEvPKT_S2_PS0_S3_iiiiiE8shared_A;
	add.s32 	%r265, %r264, %r263;
	ld.shared.f64 	%fd36, [%r265];
	mul.wide.s32 	%rd39, %r261, 8;
	add.s64 	%rd40, %rd3, %rd39;
	st.global.f64 	[%rd40], %fd36;
$L__BB2_70:
	add.s32 	%r97, %r95, %r2;
	add.s32 	%r98, %r96, %r2;
	setp.ge.s32 	%p74, %r98, %r148;
	or.pred  	%p75, %p74, %p64;
	@%p75 bra 	$L__BB2_72;
	mad.lo.s32 	%r266, %r98, %r150, %r88;
	add.s32 	%r267, %r97, %r89;
	shl.b32 	%r268, %r267, 3;
	mov.u32 	%r269, _ZZ14test_TN_kernelIdLi8ELi16ELi32EEvPKT_S2_PS0_S3_iiiiiE8shared_A;
	add.s32 	%r270, %r269, %r268;
	ld.shared.f64 	%fd37, [%r270];
	mul.wide.s32 	%rd41, %r266, 8;
	add.s64 	%rd42, %rd3, %rd41;
	st.global.f64 	[%rd42], %fd37;
$L__BB2_72:
	add.s32 	%r316, %r97, %r2;
	setp.lt.u32 	%p76, %r316, 8;
	@%p76 bra 	$L__BB2_64;
$L__BB2_73:
	add.s32 	%r315, %r315, 1;
	setp.ne.s32 	%p77, %r315, 32;
	@%p77 bra 	$L__BB2_53;
	max.u32 	%r272, %r76, 16;
	setp.lt.u32 	%p78, %r76, 16;
	selp.u32 	%r273, 1, 0, %p78;
	add.s32 	%r274, %r76, %r273;
	sub.s32 	%r275, %r272, %r274;
	div.u32 	%r276, %r275, %r2;
	add.s32 	%r101, %r276, %r273;
	and.b32  	%r102, %r101, 3;
	add.s32 	%r103, %r1, %r18;
	add.s32 	%r104, %r103, %r2;
	add.s32 	%r105, %r104, %r2;
	shl.b32 	%r106, %r2, 1;
	mul.lo.s32 	%r107, %r2, 3;
	mov.b32 	%r318, 0;
$L__BB2_75:
	setp.gt.u32 	%p79, %r1, 15;
	@%p79 bra 	$L__BB2_96;
	setp.eq.s32 	%p80, %r102, 3;
	add.s32 	%r109, %r318, %r4;
	mul.lo.s32 	%r110, %r109, %r149;
	mul.lo.s32 	%r111, %r318, 17;
	mov.u32 	%r319, %r1;
	@%p80 bra 	$L__BB2_85;
	setp.ge.s32 	%p81, %r109, %r150;
	setp.ge.s32 	%p82, %r103, %r149;
	or.pred  	%p83, %p81, %p82;
	@%p83 bra 	$L__BB2_79;
	add.s32 	%r277, %r103, %r110;
	add.s32 	%r278, %r1, %r111;
	shl.b32 	%r279, %r278, 3;
	mov.u32 	%r280, _ZZ14test_TN_kernelIdLi8ELi16ELi32EEvPKT_S2_PS0_S3_iiiiiE8shared_B;
	add.s32 	%r281, %r280, %r279;
	ld.shared.f64 	%fd38, [%r281];
	mul.wide.s32 	%rd43, %r277, 8;
	add.s64 	%rd44, %rd4, %rd43;
	st.global.f64 	[%rd44], %fd38;
$L__BB2_79:
	setp.eq.s32 	%p84, %r102, 0;
	mov.u32 	%r319, %r76;
	@%p84 bra 	$L__BB2_85;
	setp.ge.s32 	%p85, %r109, %r150;
	setp.ge.s32 	%p86, %r104, %r149;
	or.pred  	%p87, %p85, %p86;
	@%p87 bra 	$L__BB2_82;
	add.s32 	%r282, %r104, %r110;
	add.s32 	%r283, %r76, %r111;
	shl.b32 	%r284, %r283, 3;
	mov.u32 	%r285, _ZZ14test_TN_kernelIdLi8ELi16ELi32EEvPKT_S2_PS0_S3_iiiiiE8shared_B;
	add.s32 	%r286, %r285, %r284;
	ld.shared.f64 	%fd39, [%r286];
	mul.wide.s32 	%rd45, %r282, 8;
	add.s64 	%rd46, %rd4, %rd45;
	st.global.f64 	[%rd46], %fd39;
$L__BB2_82:
	setp.eq.s32 	%p88, %r102, 1;
	mov.u32 	%r319, %r83;
	@%p88 bra 	$L__BB2_85;
	setp.ge.s32 	%p89, %r109, %r150;
	setp.ge.s32 	%p90, %r105, %r149;
	or.pred  	%p91, %p89, %p90;
	mov.u32 	%r319, %r86;
	@%p91 bra 	$L__BB2_85;
	add.s32 	%r287, %r105, %r110;
	add.s32 	%r288, %r83, %r111;
	shl.b32 	%r289, %r288, 3;
	mov.u32 	%r290, _ZZ14test_TN_kernelIdLi8ELi16ELi32EEvPKT_S2_PS0_S3_iiiiiE8shared_B;
	add.s32 	%r291, %r290, %r289;
	ld.shared.f64 	%fd40, [%r291];
	mul.wide.s32 	%rd47, %r287, 8;
	add.s64 	%rd48, %rd4, %rd47;
	st.global.f64 	[%rd48], %fd40;
	mov.u32 	%r319, %r86;
$L__BB2_85:
	setp.lt.u32 	%p92, %r101, 3;
	@%p92 bra 	$L__BB2_96;
	add.s32 	%r293, %r106, %r319;
	add.s32 	%r294, %r293, %r111;
	shl.b32 	%r113, %r294, 3;
	add.s32 	%r295, %r107, %r319;
	add.s32 	%r296, %r295, %r111;
	shl.b32 	%r114, %r296, 3;
	add.s32 	%r297, %r2, %r319;
	add.s32 	%r298, %r297, %r111;
	shl.b32 	%r115, %r298, 3;
	shl.b32 	%r299, %r319, 3;
	mad.lo.s32 	%r116, %r318, 136, %r299;
	add.s32 	%r327, %r297, %r18;
	add.s32 	%r326, %r327, %r110;
	add.s32 	%r325, %r293, %r18;
	add.s32 	%r324, %r325, %r110;
	add.s32 	%r323, %r295, %r18;
	add.s32 	%r322, %r323, %r110;
	add.s32 	%r320, %r18, %r319;
	add.s32 	%r321, %r320, %r110;
	mov.u32 	%r328, _ZZ14test_TN_kernelIdLi8ELi16ELi32EEvPKT_S2_PS0_S3_iiiiiE8shared_B;
$L__BB2_87:
	setp.ge.s32 	%p93, %r109, %r150;
	setp.ge.s32 	%p94, %r320, %r149;
	or.pred  	%p95, %p93, %p94;
	@%p95 bra 	$L__BB2_89;
	add.s32 	%r300, %r328, %r116;
	ld.shared.f64 	%fd41, [%r300];
	mul.wide.s32 	%rd49, %r321, 8;
	add.s64 	%rd50, %rd4, %rd49;
	st.global.f64 	[%rd50], %fd41;
$L__BB2_89:
	setp.ge.s32 	%p97, %r327, %r149;
	or.pred  	%p98, %p93, %p97;
	@%p98 bra 	$L__BB2_91;
	add.s32 	%r301, %r328, %r115;
	ld.shared.f64 	%fd42, [%r301];
	mul.wide.s32 	%rd51, %r326, 8;
	add.s64 	%rd52, %rd4, %rd51;
	st.global.f64 	[%rd52], %fd42;
$L__BB2_91:
	add.s32 	%r135, %r319, %r2;
	setp.ge.s32 	%p100, %r325, %r149;
	or.pred  	%p101, %p93, %p100;
	@%p101 bra 	$L__BB2_93;
	add.s32 	%r302, %r328, %r113;
	ld.shared.f64 	%fd43, [%r302];
	mul.wide.s32 	%rd53, %r324, 8;
	add.s64 	%rd54, %rd4, %rd53;
	st.global.f64 	[%rd54], %fd43;
$L__BB2_93:
	add.s32 	%r136, %r135, %r2;
	setp.ge.s32 	%p103, %r323, %r149;
	or.pred  	%p104, %p93, %p103;
	@%p104 bra 	$L__BB2_95;
	add.s32 	%r303, %r328, %r114;
	ld.shared.f64 	%fd44, [%r303];
	mul.wide.s32 	%rd55, %r322, 8;
	add.s64 	%rd56, %rd4, %rd55;
	st.global.f64 	[%rd56], %fd44;
$L__BB2_95:
	add.s32 	%r304, %r136, %r2;
	add.s32 	%r319, %r304, %r2;
	shl.b32 	%r305, %r2, 5;
	add.s32 	%r328, %r328, %r305;
	shl.b32 	%r306, %r2, 2;
	add.s32 	%r327, %r327, %r306;
	add.s32 	%r326, %r326, %r306;
	add.s32 	%r325, %r325, %r306;
	add.s32 	%r324, %r324, %r306;
	add.s32 	%r323, %r323, %r306;
	add.s32 	%r322, %r322, %r306;
	add.s32 	%r321, %r321, %r306;
	add.s32 	%r320, %r320, %r306;
	setp.lt.u32 	%p105, %r319, 16;
	@%p105 bra 	$L__BB2_87;
$L__BB2_96:
	add.s32 	%r318, %r318, 1;
	setp.ne.s32 	%p106, %r318, 32;
	@%p106 bra 	$L__BB2_75;
	ret;

}
	// .globl	_Z14test_TT_kernelIdLi8ELi16ELi32EEvPKT_S2_PS0_S3_iiiii
.visible .entry _Z14test_TT_kernelIdLi8ELi16ELi32EEvPKT_S2_PS0_S3_iiiii(
	.param .u64 .ptr .align 1 _Z14test_TT_kernelIdLi8ELi16ELi32EEvPKT_S2_PS0_S3_iiiii_param_0,
	.param .u64 .ptr .align 1 _Z14test_TT_kernelIdLi8ELi16ELi32EEvPKT_S2_PS0_S3_iiiii_param_1,
	.param .u64 .ptr .align 1 _Z14test_TT_kernelIdLi8ELi16ELi32EEvPKT_S2_PS0_S3_iiiii_param_2,
	.param .u64 .ptr .align 1 _Z14test_TT_kernelIdLi8ELi16ELi32EEvPKT_S2_PS0_S3_iiiii_param_3,
	.param .u32 _Z14test_TT_kernelIdLi8ELi16ELi32EEvPKT_S2_PS0_S3_iiiii_param_4,
	.param .u32 _Z14test_TT_kernelIdLi8ELi16ELi32EEvPKT_S2_PS0_S3_iiiii_param_5,
	.param .u32 _Z14test_TT_kernelIdLi8ELi16ELi32EEvPKT_S2_PS0_S3_iiiii_param_6,
	.param .u32 _Z14test_TT_kernelIdLi8ELi16ELi32EEvPKT_S2_PS0_S3_iiiii_param_7,
	.param .u32 _Z14test_TT_kernelIdLi8ELi16ELi32EEvPKT_S2_PS0_S3_iiiii_param_8
)
{
	.reg .pred 	%p<107>;
	.reg .b32 	%r<330>;
	.reg .b64 	%rd<57>;
	.reg .b64 	%fd<55>;
	// demoted variable
	.shared .align 8 .b8 _ZZ14test_TT_kernelIdLi8ELi16ELi32EEvPKT_S2_PS0_S3_iiiiiE8shared_A[2304];
	// demoted variable
	.shared .align 8 .b8 _ZZ14test_TT_kernelIdLi8ELi16ELi32EEvPKT_S2_PS0_S3_iiiiiE8shared_B[4352];
	ld.param.u64 	%rd5, [_Z14test_TT_kernelIdLi8ELi16ELi32EEvPKT_S2_PS0_S3_iiiii_param_0];
	ld.param.u64 	%rd6, [_Z14test_TT_kernelIdLi8ELi16ELi32EEvPKT_S2_PS0_S3_iiiii_param_1];
	ld.param.u64 	%rd7, [_Z14test_TT_kernelIdLi8ELi16ELi32EEvPKT_S2_PS0_S3_iiiii_param_2];
	ld.param.u64 	%rd8, [_Z14test_TT_kernelIdLi8ELi16ELi32EEvPKT_S2_PS0_S3_iiiii_param_3];
	ld.param.u32 	%r148, [_Z14test_TT_kernelIdLi8ELi16ELi32EEvPKT_S2_PS0_S3_iiiii_param_4];
	ld.param.u32 	%r149, [_Z14test_TT_kernelIdLi8ELi16ELi32EEvPKT_S2_PS0_S3_iiiii_param_5];
	ld.param.u32 	%r150, [_Z14test_TT_kernelIdLi8ELi16ELi32EEvPKT_S2_PS0_S3_iiiii_param_6];
	ld.param.u32 	%r151, [_Z14test_TT_kernelIdLi8ELi16ELi32EEvPKT_S2_PS0_S3_iiiii_param_7];
	ld.param.u32 	%r152, [_Z14test_TT_kernelIdLi8ELi16ELi32EEvPKT_S2_PS0_S3_iiiii_param_8];
	cvta.to.global.u64 	%rd1, %rd5;
	cvta.to.global.u64 	%rd2, %rd6;
	cvta.to.global.u64 	%rd3, %rd7;
	cvta.to.global.u64 	%rd4, %rd8;
	mov.u32 	%r154, %ctaid.x;
	mov.u32 	%r155, %ctaid.z;
	mov.u32 	%r156, %tid.x;
	mov.u32 	%r157, %tid.y;
	mov.u32 	%r158, %ntid.x;
	mov.u32 	%r159, %ntid.y;
	mad.lo.s32 	%r1, %r157, %r158, %r156;
	mul.lo.s32 	%r2, %r158, %r159;
	add.s32 	%r160, %r2, 255;
	div.u32 	%r161, %r160, %r2;
	shl.b32 	%r3, %r154, 3;
	shl.b32 	%r4, %r155, 5;
	max.u32 	%r5, %r161, 1;
	and.b32  	%r6, %r5, 3;
	setp.lt.u32 	%p1, %r161, 4;
	mov.b32 	%r307, 0;
	@%p1 bra 	$L__BB3_19;
	and.b32  	%r307, %r5, 8388604;
	mov.b32 	%r310, 0;
$L__BB3_2:
	.pragma "nounroll";
	mad.lo.s32 	%r23, %r310, %r2, %r1;
	setp.gt.u32 	%p2, %r23, 255;
	@%p2 bra 	$L__BB3_6;
	shr.u32 	%r24, %r23, 3;
	and.b32  	%r25, %r23, 7;
	add.s32 	%r26, %r25, %r3;
	add.s32 	%r27, %r24, %r4;
	setp.ge.s32 	%p3, %r26, %r148;
	setp.ge.s32 	%p4, %r27, %r150;
	mov.f64 	%fd46, 0dFFF0000000000000;
	or.pred  	%p5, %p3, %p4;
	@%p5 bra 	$L__BB3_5;
	mad.lo.s32 	%r164, %r27, %r151, %r26;
	mul.wide.s32 	%rd9, %r164, 8;
	add.s64 	%rd10, %rd1, %rd9;
	ld.global.f64 	%fd46, [%rd10];
$L__BB3_5:
	mad.lo.s32 	%r165, %r24, 9, %r25;
	shl.b32 	%r166, %r165, 3;
	mov.u32 	%r167, _ZZ14test_TT_kernelIdLi8ELi16ELi32EEvPKT_S2_PS0_S3_iiiiiE8shared_A;
	add.s32 	%r168, %r167, %r166;
	st.shared.f64 	[%r168], %fd46;
$L__BB3_6:
	add.s32 	%r28, %r23, %r2;
	setp.gt.u32 	%p6, %r28, 255;
	@%p6 bra 	$L__BB3_10;
	shr.u32 	%r29, %r28, 3;
	and.b32  	%r30, %r28, 7;
	add.s32 	%r31, %r30, %r3;
	add.s32 	%r32, %r29, %r4;
	setp.ge.s32 	%p7, %r31, %r148;
	setp.ge.s32 	%p8, %r32, %r150;
	mov.f64 	%fd47, 0dFFF0000000000000;
	or.pred  	%p9, %p7, %p8;
	@%p9 bra 	$L__BB3_9;
	mad.lo.s32 	%r170, %r32, %r151, %r31;
	mul.wide.s32 	%rd11, %r170, 8;
	add.s64 	%rd12, %rd1, %rd11;
	ld.global.f64 	%fd47, [%rd12];
$L__BB3_9:
	mad.lo.s32 	%r171, %r29, 9, %r30;
	shl.b32 	%r172, %r171, 3;
	mov.u32 	%r173, _ZZ14test_TT_kernelIdLi8ELi16ELi32EEvPKT_S2_PS0_S3_iiiiiE8shared_A;
	add.s32 	%r174, %r173, %r172;
	st.shared.f64 	[%r174], %fd47;
$L__BB3_10:
	add.s32 	%r33, %r28, %r2;
	setp.gt.u32 	%p10, %r33, 255;
	@%p10 bra 	$L__BB3_14;
	shr.u32 	%r34, %r33, 3;
	and.b32  	%r35, %r33, 7;
	add.s32 	%r36, %r35, %r3;
	add.s32 	%r37, %r34, %r4;
	setp.ge.s32 	%p11, %r36, %r148;
	setp.ge.s32 	%p12, %r37, %r150;
	mov.f64 	%fd48, 0dFFF0000000000000;
	or.pred  	%p13, %p11, %p12;
	@%p13 bra 	$L__BB3_13;
	mad.lo.s32 	%r176, %r37, %r151, %r36;
	mul.wide.s32 	%rd13, %r176, 8;
	add.s64 	%rd14, %rd1, %rd13;
	ld.global.f64 	%fd48, [%rd14];
$L__BB3_13:
	mad.lo.s32 	%r177, %r34, 9, %r35;
	shl.b32 	%r178, %r177, 3;
	mov.u32 	%r179, _ZZ14test_TT_kernelIdLi8ELi16ELi32EEvPKT_S2_PS0_S3_iiiiiE8shared_A;
	add.s32 	%r180, %r179, %r178;
	st.shared.f64 	[%r180], %fd48;
$L__BB3_14:
	add.s32 	%r38, %r33, %r2;
	setp.gt.u32 	%p14, %r38, 255;
	@%p14 bra 	$L__BB3_18;
	shr.u32 	%r39, %r38, 3;
	and.b32  	%r40, %r38, 7;
	add.s32 	%r41, %r40, %r3;
	add.s32 	%r42, %r39, %r4;
	setp.ge.s32 	%p15, %r41, %r148;
	setp.ge.s32 	%p16, %r42, %r150;
	mov.f64 	%fd49, 0dFFF0000000000000;
	or.pred  	%p17, %p15, %p16;
	@%p17 bra 	$L__BB3_17;
	mad.lo.s32 	%r182, %r42, %r151, %r41;
	mul.wide.s32 	%rd15, %r182, 8;
	add.s64 	%rd16, %rd1, %rd15;
	ld.global.f64 	%fd49, [%rd16];
$L__BB3_17:
	mad.lo.s32 	%r183, %r39, 9, %r40;
	shl.b32 	%r184, %r183, 3;
	mov.u32 	%r185, _ZZ14test_TT_kernelIdLi8ELi16ELi32EEvPKT_S2_PS0_S3_iiiiiE8shared_A;
	add.s32 	%r186, %r185, %r184;
	st.shared.f64 	[%r186], %fd49;
$L__BB3_18:
	add.s32 	%r310, %r310, 4;
	setp.eq.s32 	%p18, %r310, %r307;
	@%p18 bra 	$L__BB3_19;
	bra.uni 	$L__BB3_2;
$L__BB3_19:
	setp.eq.s32 	%p19, %r6, 0;
	@%p19 bra 	$L__BB3_26;
	mov.b32 	%r309, 0;
$L__BB3_21:
	.pragma "nounroll";
	mad.lo.s32 	%r11, %r307, %r2, %r1;
	setp.gt.u32 	%p20, %r11, 255;
	@%p20 bra 	$L__BB3_25;
	shr.u32 	%r12, %r11, 3;
	and.b32  	%r13, %r11, 7;
	add.s32 	%r14, %r13, %r3;
	add.s32 	%r15, %r12, %r4;
	setp.ge.s32 	%p21, %r14, %r148;
	setp.ge.s32 	%p22, %r15, %r150;
	mov.f64 	%fd45, 0dFFF0000000000000;
	or.pred  	%p23, %p21, %p22;
	@%p23 bra 	$L__BB3_24;
	mad.lo.s32 	%r189, %r15, %r151, %r14;
	mul.wide.s32 	%rd17, %r189, 8;
	add.s64 	%rd18, %rd1, %rd17;
	ld.global.f64 	%fd45, [%rd18];
$L__BB3_24:
	mad.lo.s32 	%r190, %r12, 9, %r13;
	shl.b32 	%r191, %r190, 3;
	mov.u32 	%r192, _ZZ14test_TT_kernelIdLi8ELi16ELi32EEvPKT_S2_PS0_S3_iiiiiE8shared_A;
	add.s32 	%r193, %r192, %r191;
	st.shared.f64 	[%r193], %fd45;
$L__BB3_25:
	add.s32 	%r307, %r307, 1;
	add.s32 	%r309, %r309, 1;
	setp.ne.s32 	%p24, %r309, %r6;
	@%p24 bra 	$L__BB3_21;
$L__BB3_26:
	add.s32 	%r195, %r2, 511;
	div.u32 	%r196, %r195, %r2;
	mov.u32 	%r197, %ctaid.y;
	shl.b32 	%r18, %r197, 4;
	max.u32 	%r19, %r196, 1;
	and.b32  	%r20, %r19, 3;
	setp.lt.u32 	%p25, %r196, 4;
	mov.b32 	%r312, 0;
	@%p25 bra 	$L__BB3_45;
	and.b32  	%r312, %r19, 8388604;
	mov.b32 	%r311, 0;
$L__BB3_28:
	.pragma "nounroll";
	mad.lo.s32 	%r45, %r311, %r2, %r1;
	setp.gt.u32 	%p26, %r45, 511;
	@%p26 bra 	$L__BB3_32;
	and.b32  	%r46, %r45, 15;
	shr.u32 	%r47, %r45, 4;
	add.s32 	%r48, %r47, %r4;
	add.s32 	%r49, %r46, %r18;
	setp.ge.s32 	%p27, %r48, %r150;
	setp.ge.s32 	%p28, %r49, %r149;
	mov.f64 	%fd50, 0dFFF0000000000000;
	or.pred  	%p29, %p27, %p28;
	@%p29 bra 	$L__BB3_31;
	mad.lo.s32 	%r200, %r49, %r152, %r48;
	mul.wide.s32 	%rd19, %r200, 8;
	add.s64 	%rd20, %rd2, %rd19;
	ld.global.f64 	%fd50, [%rd20];
$L__BB3_31:
	mad.lo.s32 	%r201, %r47, 17, %r46;
	shl.b32 	%r202, %r201, 3;
	mov.u32 	%r203, _ZZ14test_TT_kernelIdLi8ELi16ELi32EEvPKT_S2_PS0_S3_iiiiiE8shared_B;
	add.s32 	%r204, %r203, %r202;
	st.shared.f64 	[%r204], %fd50;
$L__BB3_32:
	add.s32 	%r50, %r45, %r2;
	setp.gt.u32 	%p30, %r50, 511;
	@%p30 bra 	$L__BB3_36;
	and.b32  	%r51, %r50, 15;
	shr.u32 	%r52, %r50, 4;
	add.s32 	%r53, %r52, %r4;
	add.s32 	%r54, %r51, %r18;
	setp.ge.s32 	%p31, %r53, %r150;
	setp.ge.s32 	%p32, %r54, %r149;
	mov.f64 	%fd51, 0dFFF0000000000000;
	or.pred  	%p33, %p31, %p32;
	@%p33 bra 	$L__BB3_35;
	mad.lo.s32 	%r206, %r54, %r152, %r53;
	mul.wide.s32 	%rd21, %r206, 8;
	add.s64 	%rd22, %rd2, %rd21;
	ld.global.f64 	%fd51, [%rd22];
$L__BB3_35:
	mad.lo.s32 	%r207, %r52, 17, %r51;
	shl.b32 	%r208, %r207, 3;
	mov.u32 	%r209, _ZZ14test_TT_kernelIdLi8ELi16ELi32EEvPKT_S2_PS0_S3_iiiiiE8shared_B;
	add.s32 	%r210, %r209, %r208;
	st.shared.f64 	[%r210], %fd51;
$L__BB3_36:
	add.s32 	%r55, %r50, %r2;
	setp.gt.u32 	%p34, %r55, 511;
	@%p34 bra 	$L__BB3_40;
	and.b32  	%r56, %r55, 15;
	shr.u32 	%r57, %r55, 4;
	add.s32 	%r58, %r57, %r4;
	add.s32 	%r59, %r56, %r18;
	setp.ge.s32 	%p35, %r58, %r150;
	setp.ge.s32 	%p36, %r59, %r149;
	mov.f64 	%fd52, 0dFFF0000000000000;
	or.pred  	%p37, %p35, %p36;
	@%p37 bra 	$L__BB3_39;
	mad.lo.s32 	%r212, %r59, %r152, %r58;
	mul.wide.s32 	%rd23, %r212, 8;
	add.s64 	%rd24, %rd2, %rd23;
	ld.global.f64 	%fd52, [%rd24];
$L__BB3_39:
	mad.lo.s32 	%r213, %r57, 17, %r56;
	shl.b32 	%r214, %r213, 3;
	mov.u32 	%r215, _ZZ14test_TT_kernelIdLi8ELi16ELi32EEvPKT_S2_PS0_S3_iiiiiE8shared_B;
	add.s32 	%r216, %r215, %r214;
	st.shared.f64 	[%r216], %fd52;
$L__BB3_40:
	add.s32 	%r60, %r55, %r2;
	setp.gt.u32 	%p38, %r60, 511;
	@%p38 bra 	$L__BB3_44;
	and.b32  	%r61, %r60, 15;
	shr.u32 	%r62, %r60, 4;
	add.s32 	%r63, %r62, %r4;
	add.s32 	%r64, %r61, %r18;
	setp.ge.s32 	%p39, %r63, %r150;
	setp.ge.s32 	%p40, %r64, %r149;
	mov.f64 	%fd53, 0dFFF0000000000000;
	or.pred  	%p41, %p39, %p40;
	@%p41 bra 	$L__BB3_43;
	mad.lo.s32 	%r218, %r64, %r152, %r63;
	mul.wide.s32 	%rd25, %r218, 8;
	add.s64 	%rd26, %rd2, %rd25;
	ld.global.f64 	%fd53, [%rd26];
$L__BB3_43:
	mad.lo.s32 	%r219, %r62, 17, %r61;
	shl.b32 	%r220, %r219, 3;
	mov.u32 	%r221, _ZZ14test_TT_kernelIdLi8ELi16ELi32EEvPKT_S2_PS0_S3_iiiiiE8shared_B;
	add.s32 	%r222, %r221, %r220;
	st.shared.f64 	[%r222], %fd53;
$L__BB3_44:
	add.s32 	%r311, %r311, 4;
	setp.ne.s32 	%p42, %r311, %r312;
	@%p42 bra 	$L__BB3_28;
$L__BB3_45:
	setp.eq.s32 	%p43, %r20, 0;
	@%p43 bra 	$L__BB3_52;
	mov.b32 	%r314, 0;
$L__BB3_47:
	.pragma "nounroll";
	mad.lo.s32 	%r69, %r312, %r2, %r1;
	setp.gt.u32 	%p44, %r69, 511;
	@%p44 bra 	$L__BB3_51;
	and.b32  	%r70, %r69, 15;
	shr.u32 	%r71, %r69, 4;
	add.s32 	%r72, %r71, %r4;
	add.s32 	%r73, %r70, %r18;
	setp.ge.s32 	%p45, %r72, %r150;
	setp.ge.s32 	%p46, %r73, %r149;
	mov.f64 	%fd54, 0dFFF0000000000000;
	or.pred  	%p47, %p45, %p46;
	@%p47 bra 	$L__BB3_50;
	mad.lo.s32 	%r225, %r73, %r152, %r72;
	mul.wide.s32 	%rd27, %r225, 8;
	add.s64 	%rd28, %rd2, %rd27;
	ld.global.f64 	%fd54, [%rd28];
$L__BB3_50:
	mad.lo.s32 	%r226, %r71, 17, %r70;
	shl.b32 	%r227, %r226, 3;
	mov.u32 	%r228, _ZZ14test_TT_kernelIdLi8ELi16ELi32EEvPKT_S2_PS0_S3_iiiiiE8shared_B;
	add.s32 	%r229, %r228, %r227;
	st.shared.f64 	[%r229], %fd54;
$L__BB3_51:
	add.s32 	%r312, %r312, 1;
	add.s32 	%r314, %r314, 1;
	setp.ne.s32 	%p48, %r314, %r20;
	@%p48 bra 	$L__BB3_47;
$L__BB3_52:
	bar.sync 	0;
	add.s32 	%r76, %r1, %r2;
	max.u32 	%r231, %r76, 8;
	setp.lt.u32 	%p49, %r76, 8;
	selp.u32 	%r232, 1, 0, %p49;
	add.s32 	%r233, %r76, %r232;
	sub.s32 	%r234, %r231, %r233;
	div.u32 	%r235, %r234, %r2;
	add.s32 	%r77, %r235, %r232;
	and.b32  	%r78, %r77, 3;
	add.s32 	%r79, %r1, %r3;
	mul.lo.s32 	%r80, %r79, %r150;
	add.s32 	%r81, %r79, %r2;
	mul.lo.s32 	%r82, %r81, %r150;
	add.s32 	%r83, %r76, %r2;
	add.s32 	%r84, %r81, %r2;
	mul.lo.s32 	%r85, %r84, %r150;
	add.s32 	%r86, %r83, %r2;
	mov.b32 	%r315, 0;
$L__BB3_53:
	setp.gt.u32 	%p50, %r1, 7;
	@%p50 bra 	$L__BB3_73;
	setp.eq.s32 	%p51, %r78, 3;
	add.s32 	%r88, %r315, %r4;
	mul.lo.s32 	%r89, %r315, 9;
	mov.u32 	%r316, %r1;
	@%p51 bra 	$L__BB3_63;
	setp.ge.s32 	%p52, %r88, %r150;
	setp.ge.s32 	%p53, %r79, %r148;
	or.pred  	%p54, %p53, %p52;
	@%p54 bra 	$L__BB3_57;
	add.s32 	%r236, %r80, %r88;
	add.s32 	%r237, %r1, %r89;
	shl.b32 	%r238, %r237, 3;
	mov.u32 	%r239, _ZZ14test_TT_kernelIdLi8ELi16ELi32EEvPKT_S2_PS0_S3_iiiiiE8shared_A;
	add.s32 	%r240, %r239, %r238;
	ld.shared.f64 	%fd31, [%r240];
	mul.wide.s32 	%rd29, %r236, 8;
	add.s64 	%rd30, %rd3, %rd29;
	st.global.f64 	[%rd30], %fd31;
$L__BB3_57:
	setp.eq.s32 	%p55, %r78, 0;
	mov.u32 	%r316, %r76;
	@%p55 bra 	$L__BB3_63;
	setp.ge.s32 	%p57, %r81, %r148;
	or.pred  	%p58, %p57, %p52;
	@%p58 bra 	$L__BB3_60;
	add.s32 	%r241, %r82, %r88;
	add.s32 	%r242, %r76, %r89;
	shl.b32 	%r243, %r242, 3;
	mov.u32 	%r244, _ZZ14test_TT_kernelIdLi8ELi16ELi32EEvPKT_S2_PS0_S3_iiiiiE8shared_A;
	add.s32 	%r245, %r244, %r243;
	ld.shared.f64 	%fd32, [%r245];
	mul.wide.s32 	%rd31, %r241, 8;
	add.s64 	%rd32, %rd3, %rd31;
	st.global.f64 	[%rd32], %fd32;
$L__BB3_60:
	setp.eq.s32 	%p59, %r78, 1;
	mov.u32 	%r316, %r83;
	@%p59 bra 	$L__BB3_63;
	setp.ge.s32 	%p61, %r84, %r148;
	or.pred  	%p62, %p61, %p52;
	mov.u32 	%r316, %r86;
	@%p62 bra 	$L__BB3_63;
	add.s32 	%r246, %r85, %r88;
	add.s32 	%r247, %r83, %r89;
	shl.b32 	%r248, %r247, 3;
	mov.u32 	%r249, _ZZ14test_TT_kernelIdLi8ELi16ELi32EEvPKT_S2_PS0_S3_iiiiiE8shared_A;
	add.s32 	%r250, %r249, %r248;
	ld.shared.f64 	%fd33, [%r250];
	mul.wide.s32 	%rd33, %r246, 8;
	add.s64 	%rd34, %rd3, %rd33;
	st.global.f64 	[%rd34], %fd33;
	mov.u32 	%r316, %r86;
$L__BB3_63:
	setp.lt.u32 	%p63, %r77, 3;
	@%p63 bra 	$L__BB3_73;
$L__BB3_64:
	setp.ge.s32 	%p64, %r88, %r150;
	add.s32 	%r92, %r316, %r3;
	setp.ge.s32 	%p65, %r92, %r148;
	or.pred  	%p66, %p65, %p64;
	@%p66 bra 	$L__BB3_66;
	mad.lo.s32 	%r251, %r92, %r150, %r88;
	add.s32 	%r252, %r316, %r89;
	shl.b32 	%r253, %r252, 3;
	mov.u32 	%r254, _ZZ14test_TT_kernelIdLi8ELi16ELi32EEvPKT_S2_PS0_S3_iiiiiE8shared_A;
	add.s32 	%r255, %r254, %r253;
	ld.shared.f64 	%fd34, [%r255];
	mul.wide.s32 	%rd35, %r251, 8;
	add.s64 	%rd36, %rd3, %rd35;
	st.global.f64 	[%rd36], %fd34;
$L__BB3_66:
	add.s32 	%r93, %r316, %r2;
	add.s32 	%r94, %r92, %r2;
	setp.ge.s32 	%p68, %r94, %r148;
	or.pred  	%p69, %p68, %p64;
	@%p69 bra 	$L__BB3_68;
	mad.lo.s32 	%r256, %r94, %r150, %r88;
	add.s32 	%r257, %r93, %r89;
	shl.b32 	%r258, %r257, 3;
	mov.u32 	%r259, _ZZ14test_TT_kernelIdLi8ELi16ELi32EEvPKT_S2_PS0_S3_iiiiiE8shared_A;
	add.s32 	%r260, %r259, %r258;
	ld.shared.f64 	%fd35, [%r260];
	mul.wide.s32 	%rd37, %r256, 8;
	add.s64 	%rd38, %rd3, %rd37;
	st.global.f64 	[%rd38], %fd35;
$L__BB3_68:
	add.s32 	%r95, %r93, %r2;
	add.s32 	%r96, %r94, %r2;
	setp.ge.s32 	%p71, %r96, %r148;
	or.pred  	%p72, %p71, %p64;
	@%p72 bra 	$L__BB3_70;
	mad.lo.s32 	%r261, %r96, %r150, %r88;
	add.s32 	%r262, %r95, %r89;
	shl.b32 	%r263, %r262, 3;
	mov.u32 	%r264, _ZZ14test_TT_kernelIdLi8ELi16ELi32EEvPKT_S2_PS0_S3_iiiiiE8shared_A;
	add.s32 	%r265, %r264, %r263;
	ld.shared.f64 	%fd36, [%r265];
	mul.wide.s32 	%rd39, %r261, 8;
	add.s64 	%rd40, %rd3, %rd39;
	st.global.f64 	[%rd40], %fd36;
$L__BB3_70:
	add.s32 	%r97, %r95, %r2;
	add.s32 	%r98, %r96, %r2;
	setp.ge.s32 	%p74, %r98, %r148;
	or.pred  	%p75, %p74, %p64;
	@%p75 bra 	$L__BB3_72;
	mad.lo.s32 	%r266, %r98, %r150, %r88;
	add.s32 	%r267, %r97, %r89;
	shl.b32 	%r268, %r267, 3;
	mov.u32 	%r269, _ZZ14test_TT_kernelIdLi8ELi16ELi32EEvPKT_S2_PS0_S3_iiiiiE8shared_A;
	add.s32 	%r270, %r269, %r268;
	ld.shared.f64 	%fd37, [%r270];
	mul.wide.s32 	%rd41, %r266, 8;
	add.s64 	%rd42, %rd3, %rd41;
	st.global.f64 	[%rd42], %fd37;
$L__BB3_72:
	add.s32 	%r316, %r97, %r2;
	setp.lt.u32 	%p76, %r316, 8;
	@%p76 bra 	$L__BB3_64;
$L__BB3_73:
	add.s32 	%r315, %r315, 1;
	setp.ne.s32 	%p77, %r315, 32;
	@%p77 bra 	$L__BB3_53;
	max.u32 	%r272, %r76, 16;
	setp.lt.u32 	%p78, %r76, 16;
	selp.u32 	%r273, 1, 0, %p78;
	add.s32 	%r274, %r76, %r273;
	sub.s32 	%r275, %r272, %r274;
	div.u32 	%r276, %r275, %r2;
	add.s32 	%r101, %r276, %r273;
	and.b32  	%r102, %r101, 3;
	add.s32 	%r103, %r1, %r18;
	add.s32 	%r104, %r103, %r2;
	add.s32 	%r105, %r104, %r2;
	shl.b32 	%r106, %r2, 1;
	mul.lo.s32 	%r107, %r2, 3;
	mov.b32 	%r318, 0;
$L__BB3_75:
	setp.gt.u32 	%p79, %r1, 15;
	@%p79 bra 	$L__BB3_96;
	setp.eq.s32 	%p80, %r102, 3;
	add.s32 	%r109, %r318, %r4;
	mul.lo.s32 	%r110, %r109, %r149;
	mul.lo.s32 	%r111, %r318, 17;
	mov.u32 	%r319, %r1;
	@%p80 bra 	$L__BB3_85;
	setp.ge.s32 	%p81, %r109, %r150;
	setp.ge.s32 	%p82, %r103, %r149;
	or.pred  	%p83, %p81, %p82;
	@%p83 bra 	$L__BB3_79;
	add.s32 	%r277, %r103, %r110;
	add.s32 	%r278, %r1, %r111;
	shl.b32 	%r279, %r278, 3;
	mov.u32 	%r280, _ZZ14test_TT_kernelIdLi8ELi16ELi32EEvPKT_S2_PS0_S3_iiiiiE8shared_B;
	add.s32 	%r281, %r280, %r279;
	ld.shared.f64 	%fd38, [%r281];
	mul.wide.s32 	%rd43, %r277, 8;
	add.s64 	%rd44, %rd4, %rd43;
	st.global.f64 	[%rd44], %fd38;
$L__BB3_79:
	setp.eq.s32 	%p84, %r102, 0;
	mov.u32 	%r319, %r76;
	@%p84 bra 	$L__BB3_85;
	setp.ge.s32 	%p85, %r109, %r150;
	setp.ge.s32 	%p86, %r104, %r149;
	or.pred  	%p87, %p85, %p86;
	@%p87 bra 	$L__BB3_82;
	add.s32 	%r282, %r104, %r110;
	add.s32 	%r283, %r76, %r111;
	shl.b32 	%r284, %r283, 3;
	mov.u32 	%r285, _ZZ14test_TT_kernelIdLi8ELi16ELi32EEvPKT_S2_PS0_S3_iiiiiE8shared_B;
	add.s32 	%r286, %r285, %r284;
	ld.shared.f64 	%fd39, [%r286];
	mul.wide.s32 	%rd45, %r282, 8;
	add.s64 	%rd46, %rd4, %rd45;
	st.global.f64 	[%rd46], %fd39;
$L__BB3_82:
	setp.eq.s32 	%p88, %r102, 1;
	mov.u32 	%r319, %r83;
	@%p88 bra 	$L__BB3_85;
	setp.ge.s32 	%p89, %r109, %r150;
	setp.ge.s32 	%p90, %r105, %r149;
	or.pred  	%p91, %p89, %p90;
	mov.u32 	%r319, %r86;
	@%p91 bra 	$L__BB3_85;
	add.s32 	%r287, %r105, %r110;
	add.s32 	%r288, %r83, %r111;
	shl.b32 	%r289, %r288, 3;
	mov.u32 	%r290, _ZZ14test_TT_kernelIdLi8ELi16ELi32EEvPKT_S2_PS0_S3_iiiiiE8shared_B;
	add.s32 	%r291, %r290, %r289;
	ld.shared.f64 	%fd40, [%r291];
	mul.wide.s32 	%rd47, %r287, 8;
	add.s64 	%rd48, %rd4, %rd47;
	st.global.f64 	[%rd48], %fd40;
	mov.u32 	%r319, %r86;
$L__BB3_85:
	setp.lt.u32 	%p92, %r101, 3;
	@%p92 bra 	$L__BB3_96;
	add.s32 	%r293, %r106, %r319;
	add.s32 	%r294, %r293, %r111;
	shl.b32 	%r113, %r294, 3;
	add.s32 	%r295, %r107, %r319;
	add.s32 	%r296, %r295, %r111;
	shl.b32 	%r114, %r296, 3;
	add.s32 	%r297, %r2, %r319;
	add.s32 	%r298, %r297, %r111;
	shl.b32 	%r115, %r298, 3;
	shl.b32 	%r299, %r319, 3;
	mad.lo.s32 	%r116, %r318, 136, %r299;
	add.s32 	%r327, %r297, %r18;
	add.s32 	%r326, %r327, %r110;
	add.s32 	%r325, %r293, %r18;
	add.s32 	%r324, %r325, %r110;
	add.s32 	%r323, %r295, %r18;
	add.s32 	%r322, %r323, %r110;
	add.s32 	%r320, %r18, %r319;
	add.s32 	%r321, %r320, %r110;
	mov.u32 	%r328, _ZZ14test_TT_kernelIdLi8ELi16ELi32EEvPKT_S2_PS0_S3_iiiiiE8shared_B;
$L__BB3_87:
	setp.ge.s32 	%p93, %r109, %r150;
	setp.ge.s32 	%p94, %r320, %r149;
	or.pred  	%p95, %p93, %p94;
	@%p95 bra 	$L__BB3_89;
	add.s32 	%r300, %r328, %r116;
	ld.shared.f64 	%fd41, [%r300];
	mul.wide.s32 	%rd49, %r321, 8;
	add.s64 	%rd50, %rd4, %rd49;
	st.global.f64 	[%rd50], %fd41;
$L__BB3_89:
	setp.ge.s32 	%p97, %r327, %r149;
	or.pred  	%p98, %p93, %p97;
	@%p98 bra 	$L__BB3_91;
	add.s32 	%r301, %r328, %r115;
	ld.shared.f64 	%fd42, [%r301];
	mul.wide.s32 	%rd51, %r326, 8;
	add.s64 	%rd52, %rd4, %rd51;
	st.global.f64 	[%rd52], %fd42;
$L__BB3_91:
	add.s32 	%r135, %r319, %r2;
	setp.ge.s32 	%p100, %r325, %r149;
	or.pred  	%p101, %p93, %p100;
	@%p101 bra 	$L__BB3_93;
	add.s32 	%r302, %r328, %r113;
	ld.shared.f64 	%fd43, [%r302];
	mul.wide.s32 	%rd53, %r324, 8;
	add.s64 	%rd54, %rd4, %rd53;
	st.global.f64 	[%rd54], %fd43;
$L__BB3_93:
	add.s32 	%r136, %r135, %r2;
	setp.ge.s32 	%p103, %r323, %r149;
	or.pred  	%p104, %p93, %p103;
	@%p104 bra 	$L__BB3_95;
	add.s32 	%r303, %r328, %r114;
	ld.shared.f64 	%fd44, [%r303];
	mul.wide.s32 	%rd55, %r322, 8;
	add.s64 	%rd56, %rd4, %rd55;
	st.global.f64 	[%rd56], %fd44;
$L__BB3_95:
	add.s32 	%r304, %r136, %r2;
	add.s32 	%r319, %r304, %r2;
	shl.b32 	%r305, %r2, 5;
	add.s32 	%r328, %r328, %r305;
	shl.b32 	%r306, %r2, 2;
	add.s32 	%r327, %r327, %r306;
	add.s32 	%r326, %r326, %r306;
	add.s32 	%r325, %r325, %r306;
	add.s32 	%r324, %r324, %r306;
	add.s32 	%r323, %r323, %r306;
	add.s32 	%r322, %r322, %r306;
	add.s32 	%r321, %r321, %r306;
	add.s32 	%r320, %r320, %r306;
	setp.lt.u32 	%p105, %r319, 16;
	@%p105 bra 	$L__BB3_87;
$L__BB3_96:
	add.s32 	%r318, %r318, 1;
	setp.ne.s32 	%p106, %r318, 32;
	@%p106 bra 	$L__BB3_75;
	ret;

}


// ===== COMPILED SASS (sm_100) =====

	.target	sm_100

	.elftype	@"ET_EXEC"


//--------------------- .note.nv.tkinfo           --------------------------
	.section	.note.nv.tkinfo,"",@"SHT_NOTE"
	.sectionflags	@"SHF_NOTE_NV_TKINFO"
	.tkinfo
        /*0018*/ 	.word	0x00000002
        /*0030*/ 	.string	""
        /*0030*/ 	.string	"ptxas"
        /*0030*/ 	.string	"Cuda compilation tools, release 13.0, V13.0.88"
        /*0030*/ 	.string	"Build cuda_13.0.r13.0/compiler.36424714_0"
        /*0030*/ 	.string	"-arch sm_100 -m 64 "



//--------------------- .note.nv.cuinfo           --------------------------
	.section	.note.nv.cuinfo,"",@"SHT_NOTE"
	.sectionflags	@"SHF_NOTE_NV_CUINFO"
        /*0018*/ 	.short	0x0002
        /*001a*/ 	.short	0x0064
        /*001c*/ 	.short	0x0082
	.zero		2


//--------------------- .nv.info                  --------------------------
	.section	.nv.info,"",@"SHT_CUDA_INFO"
	.align	4


	//----- nvinfo : EIATTR_REGCOUNT
	.align		4
        /*0000*/ 	.byte	0x04, 0x2f
        /*0002*/ 	.short	(.L_1 - .L_0)
	.align		4
.L_0:
        /*0004*/ 	.word	index@(_Z14test_NN_kernelIdLi8ELi16ELi32EEvPKT_S2_PS0_S3_iiiii)
        /*0008*/ 	.word	0x00000020


	//----- nvinfo : EIATTR_FRAME_SIZE
	.align		4
.L_1:
        /*000c*/ 	.byte	0x04, 0x11
        /*000e*/ 	.short	(.L_3 - .L_2)
	.align		4
.L_2:
        /*0010*/ 	.word	index@(_Z14test_NN_kernelIdLi8ELi16ELi32EEvPKT_S2_PS0_S3_iiiii)
        /*0014*/ 	.word	0x00000000


	//----- nvinfo : EIATTR_REGCOUNT
	.align		4
.L_3:
        /*0018*/ 	.byte	0x04, 0x2f
        /*001a*/ 	.short	(.L_5 - .L_4)
	.align		4
.L_4:
        /*001c*/ 	.word	index@(_Z14test_NT_kernelIdLi8ELi16ELi32EEvPKT_S2_PS0_S3_iiiii)
        /*0020*/ 	.word	0x00000020


	//----- nvinfo : EIATTR_FRAME_SIZE
	.align		4
.L_5:
        /*0024*/ 	.byte	0x04, 0x11
        /*0026*/ 	.short	(.L_7 - .L_6)
	.align		4
.L_6:
        /*0028*/ 	.word	index@(_Z14test_NT_kernelIdLi8ELi16ELi32EEvPKT_S2_PS0_S3_iiiii)
        /*002c*/ 	.word	0x00000000


	//----- nvinfo : EIATTR_REGCOUNT
	.align		4
.L_7:
        /*0030*/ 	.byte	0x04, 0x2f
        /*0032*/ 	.short	(.L_9 - .L_8)
	.align		4
.L_8:
        /*0034*/ 	.word	index@(_Z14test_TN_kernelIdLi8ELi16ELi32EEvPKT_S2_PS0_S3_iiiii)
        /*0038*/ 	.word	0x00000020


	//----- nvinfo : EIATTR_FRAME_SIZE
	.align		4
.L_9:
        /*003c*/ 	.byte	0x04, 0x11
        /*003e*/ 	.short	(.L_11 - .L_10)
	.align		4
.L_10:
        /*0040*/ 	.word	index@(_Z14test_TN_kernelIdLi8ELi16ELi32EEvPKT_S2_PS0_S3_iiiii)
        /*0044*/ 	.word	0x00000000


	//----- nvinfo : EIATTR_REGCOUNT
	.align		4
.L_11:
        /*0048*/ 	.byte	0x04, 0x2f
        /*004a*/ 	.short	(.L_13 - .L_12)
	.align		4
.L_12:
        /*004c*/ 	.word	index@(_Z14test_TT_kernelIdLi8ELi16ELi32EEvPKT_S2_PS0_S3_iiiii)
        /*0050*/ 	.word	0x00000020


	//----- nvinfo : EIATTR_FRAME_SIZE
	.align		4
.L_13:
        /*0054*/ 	.byte	0x04, 0x11
        /*0056*/ 	.short	(.L_15 - .L_14)
	.align		4
.L_14:
        /*0058*/ 	.word	index@(_Z14test_TT_kernelIdLi8ELi16ELi32EEvPKT_S2_PS0_S3_iiiii)
        /*005c*/ 	.word	0x00000000


	//----- nvinfo : EIATTR_MIN_STACK_SIZE
	.align		4
.L_15:
        /*0060*/ 	.byte	0x04, 0x12
        /*0062*/ 	.short	(.L_17 - .L_16)
	.align		4
.L_16:
        /*0064*/ 	.word	index@(_Z14test_TT_kernelIdLi8ELi16ELi32EEvPKT_S2_PS0_S3_iiiii)
        /*0068*/ 	.word	0x00000000


	//----- nvinfo : EIATTR_MIN_STACK_SIZE
	.align		4
.L_17:
        /*006c*/ 	.byte	0x04, 0x12
        /*006e*/ 	.short	(.L_19 - .L_18)
	.align		4
.L_18:
        /*0070*/ 	.word	index@(_Z14test_TN_kernelIdLi8ELi16ELi32EEvPKT_S2_PS0_S3_iiiii)
        /*0074*/ 	.word	0x00000000


	//----- nvinfo : EIATTR_MIN_STACK_SIZE
	.align		4
.L_19:
        /*0078*/ 	.byte	0x04, 0x12
        /*007a*/ 	.short	(.L_21 - .L_20)
	.align		4
.L_20:
        /*007c*/ 	.word	index@(_Z14test_NT_kernelIdLi8ELi16ELi32EEvPKT_S2_PS0_S3_iiiii)
        /*0080*/ 	.word	0x00000000


	//----- nvinfo : EIATTR_MIN_STACK_SIZE
	.align		4
.L_21:
        /*0084*/ 	.byte	0x04, 0x12
        /*0086*/ 	.short	(.L_23 - .L_22)
	.align		4
.L_22:
        /*0088*/ 	.word	index@(_Z14test_NN_kernelIdLi8ELi16ELi32EEvPKT_S2_PS0_S3_iiiii)
        /*008c*/ 	.word	0x00000000
.L_23:


//--------------------- .nv.compat                --------------------------
	.section	.nv.compat,"",@"SHT_CUDA_COMPAT_INFO"
	.align	4
        /*0000*/ 	.byte	0x02, 0x09, 0x00, 0x00, 0x02, 0x02, 0x01, 0x00, 0x02, 0x05, 0x05, 0x00, 0x03, 0x07, 0x01, 0x01
        /*0010*/ 	.byte	0x02, 0x03, 0x00, 0x00, 0x02, 0x06, 0x01, 0x00, 0x04, 0x0b, 0x08, 0x00, 0x09, 0x00, 0x00, 0x00
        /*0020*/ 	.byte	0x00, 0x00, 0x00, 0x00


//--------------------- .nv.info._Z14test_TT_kernelIdLi8ELi16ELi32EEvPKT_S2_PS0_S3_iiiii --------------------------
	.section	.nv.info._Z14test_TT_kernelIdLi8ELi16ELi32EEvPKT_S2_PS0_S3_iiiii,"",@"SHT_CUDA_INFO"
	.sectionflags	@""
	.align	4


	//----- nvinfo : EIATTR_CUDA_API_VERSION
	.align		4
        /*0000*/ 	.byte	0x04, 0x37
        /*0002*/ 	.short	(.L_25 - .L_24)
.L_24:
        /*0004*/ 	.word	0x00000082


	//----- nvinfo : EIATTR_KPARAM_INFO
	.align		4
.L_25:
        /*0008*/ 	.byte	0x04, 0x17
        /*000a*/ 	.short	(.L_27 - .L_26)
.L_26:
        /*000c*/ 	.word	0x00000000
        /*0010*/ 	.short	0x0008
        /*0012*/ 	.short	0x0030
        /*0014*/ 	.byte	0x00, 0xf0, 0x11, 0x00


	//----- nvinfo : EIATTR_KPARAM_INFO
	.align		4
.L_27:
        /*0018*/ 	.byte	0x04, 0x17
        /*001a*/ 	.short	(.L_29 - .L_28)
.L_28:
        /*001c*/ 	.word	0x00000000
        /*0020*/ 	.short	0x0007
        /*0022*/ 	.short	0x002c
        /*0024*/ 	.byte	0x00, 0xf0, 0x11, 0x00


	//----- nvinfo : EIATTR_KPARAM_INFO
	.align		4
.L_29:
        /*0028*/ 	.byte	0x04, 0x17
        /*002a*/ 	.short	(.L_31 - .L_30)
.L_30:
        /*002c*/ 	.word	0x00000000
        /*0030*/ 	.short	0x0006
        /*0032*/ 	.short	0x0028
        /*0034*/ 	.byte	0x00, 0xf0, 0x11, 0x00


	//----- nvinfo : EIATTR_KPARAM_INFO
	.align		4
.L_31:
        /*0038*/ 	.byte	0x04, 0x17
        /*003a*/ 	.short	(.L_33 - .L_32)
.L_32:
        /*003c*/ 	.word	0x00000000
        /*0040*/ 	.short	0x0005
        /*0042*/ 	.short	0x0024
        /*0044*/ 	.byte	0x00, 0xf0, 0x11, 0x00


	//----- nvinfo : EIATTR_KPARAM_INFO
	.align		4
.L_33:
        /*0048*/ 	.byte	0x04, 0x17
        /*004a*/ 	.short	(.L_35 - .L_34)
.L_34:
        /*004c*/ 	.word	0x00000000
        /*0050*/ 	.short	0x0004
        /*0052*/ 	.short	0x0020
        /*0054*/ 	.byte	0x00, 0xf0, 0x11, 0x00


	//----- nvinfo : EIATTR_KPARAM_INFO
	.align		4
.L_35:
        /*0058*/ 	.byte	0x04, 0x17
        /*005a*/ 	.short	(.L_37 - .L_36)
.L_36:
        /*005c*/ 	.word	0x00000000
        /*0060*/ 	.short	0x0003
        /*0062*/ 	.short	0x0018
        /*0064*/ 	.byte	0x00, 0xf5, 0x21, 0x00


	//----- nvinfo : EIATTR_KPARAM_INFO
	.align		4
.L_37:
        /*0068*/ 	.byte	0x04, 0x17
        /*006a*/ 	.short	(.L_39 - .L_38)
.L_38:
        /*006c*/ 	.word	0x00000000
        /*0070*/ 	.short	0x0002
        /*0072*/ 	.short	0x0010
        /*0074*/ 	.byte	0x00, 0xf5, 0x21, 0x00


	//----- nvinfo : EIATTR_KPARAM_INFO
	.align		4
.L_39:
        /*0078*/ 	.byte	0x04, 0x17
        /*007a*/ 	.short	(.L_41 - .L_40)
.L_40:
        /*007c*/ 	.word	0x00000000
        /*0080*/ 	.short	0x0001
        /*0082*/ 	.short	0x0008
        /*0084*/ 	.byte	0x00, 0xf5, 0x21, 0x00


	//----- nvinfo : EIATTR_KPARAM_INFO
	.align		4
.L_41:
        /*0088*/ 	.byte	0x04, 0x17
        /*008a*/ 	.short	(.L_43 - .L_42)
.L_42:
        /*008c*/ 	.word	0x00000000
        /*0090*/ 	.short	0x0000
        /*0092*/ 	.short	0x0000
        /*0094*/ 	.byte	0x00, 0xf5, 0x21, 0x00


	//----- nvinfo : EIATTR_SPARSE_MMA_MASK
	.align		4
.L_43:
        /*0098*/ 	.byte	0x03, 0x50
        /*009a*/ 	.short	0x0000


	//----- nvinfo : EIATTR_MAXREG_COUNT
	.align		4
        /*009c*/ 	.byte	0x03, 0x1b
        /*009e*/ 	.short	0x00ff


	//----- nvinfo : EIATTR_NUM_BARRIERS
	.align		4
        /*00a0*/ 	.byte	0x02, 0x4c
        /*00a2*/ 	.byte	0x01
	.zero		1


	//----- nvinfo : EIATTR_MERCURY_ISA_VERSION
	.align		4
        /*00a4*/ 	.byte	0x03, 0x5f
        /*00a6*/ 	.short	0x0101


	//----- nvinfo : EIATTR_VRC_CTA_INIT_COUNT
	.align		4
        /*00a8*/ 	.byte	0x02, 0x4a
	.zero		1
	.zero		1


	//----- nvinfo : EIATTR_EXIT_INSTR_OFFSETS
	.align		4
        /*00ac*/ 	.byte	0x04, 0x1c
        /*00ae*/ 	.short	(.L_45 - .L_44)


	//   ....[0]....
.L_44:
        /*00b0*/ 	.word	0x00003020


	//----- nvinfo : EIATTR_CRS_STACK_SIZE
	.align		4
.L_45:
        /*00b4*/ 	.byte	0x04, 0x1e
        /*00b6*/ 	.short	(.L_47 - .L_46)
.L_46:
        /*00b8*/ 	.word	0x00000000


	//----- nvinfo : EIATTR_CBANK_PARAM_SIZE
	.align		4
.L_47:
        /*00bc*/ 	.byte	0x03, 0x19
        /*00be*/ 	.short	0x0034


	//----- nvinfo : EIATTR_PARAM_CBANK
	.align		4
        /*00c0*/ 	.byte	0x04, 0x0a
        /*00c2*/ 	.short	(.L_49 - .L_48)
	.align		4
.L_48:
        /*00c4*/ 	.word	index@(.nv.constant0._Z14test_TT_kernelIdLi8ELi16ELi32EEvPKT_S2_PS0_S3_iiiii)
        /*00c8*/ 	.short	0x0380
        /*00ca*/ 	.short	0x0034


	//----- nvinfo : EIATTR_SW_WAR
	.align		4
.L_49:
        /*00cc*/ 	.byte	0x04, 0x36
        /*00ce*/ 	.short	(.L_51 - .L_50)
.L_50:
        /*00d0*/ 	.word	0x00000008
.L_51:


//--------------------- .nv.info._Z14test_TN_kernelIdLi8ELi16ELi32EEvPKT_S2_PS0_S3_iiiii --------------------------
	.section	.nv.info._Z14test_TN_kernelIdLi8ELi16ELi32EEvPKT_S2_PS0_S3_iiiii,"",@"SHT_CUDA_INFO"
	.sectionflags	@""
	.align	4


	//----- nvinfo : EIATTR_CUDA_API_VERSION
	.align		4
        /*0000*/ 	.byte	0x04, 0x37
        /*0002*/ 	.short	(.L_53 - .L_52)
.L_52:
        /*0004*/ 	.word	0x00000082


	//----- nvinfo : EIATTR_KPARAM_INFO
	.align		4
.L_53:
        /*0008*/ 	.byte	0x04, 0x17
        /*000a*/ 	.short	(.L_55 - .L_54)
.L_54:
        /*000c*/ 	.word	0x00000000
        /*0010*/ 	.short	0x0008
        /*0012*/ 	.short	0x0030
        /*0014*/ 	.byte	0x00, 0xf0, 0x11, 0x00


	//----- nvinfo : EIATTR_KPARAM_INFO
	.align		4
.L_55:
        /*0018*/ 	.byte	0x04, 0x17
        /*001a*/ 	.short	(.L_57 - .L_56)
.L_56:
        /*001c*/ 	.word	0x00000000
        /*0020*/ 	.short	0x0007
        /*0022*/ 	.short	0x002c
        /*0024*/ 	.byte	0x00, 0xf0, 0x11, 0x00


	//----- nvinfo : EIATTR_KPARAM_INFO
	.align		4
.L_57:
        /*0028*/ 	.byte	0x04, 0x17
        /*002a*/ 	.short	(.L_59 - .L_58)
.L_58:
        /*002c*/ 	.word	0x00000000
        /*0030*/ 	.short	0x0006
        /*0032*/ 	.short	0x0028
        /*0034*/ 	.byte	0x00, 0xf0, 0x11, 0x00


	//----- nvinfo : EIATTR_KPARAM_INFO
	.align		4
.L_59:
        /*0038*/ 	.byte	0x04, 0x17
        /*003a*/ 	.short	(.L_61 - .L_60)
.L_60:
        /*003c*/ 	.word	0x00000000
        /*0040*/ 	.short	0x0005
        /*0042*/ 	.short	0x0024
        /*0044*/ 	.byte	0x00, 0xf0, 0x11, 0x00


	//----- nvinfo : EIATTR_KPARAM_INFO
	.align		4
.L_61:
        /*0048*/ 	.byte	0x04, 0x17
        /*004a*/ 	.short	(.L_63 - .L_62)
.L_62:
        /*004c*/ 	.word	0x00000000
        /*0050*/ 	.short	0x0004
        /*0052*/ 	.short	0x0020
        /*0054*/ 	.byte	0x00, 0xf0, 0x11, 0x00


	//----- nvinfo : EIATTR_KPARAM_INFO
	.align		4
.L_63:
        /*0058*/ 	.byte	0x04, 0x17
        /*005a*/ 	.short	(.L_65 - .L_64)
.L_64:
        /*005c*/ 	.word	0x00000000
        /*0060*/ 	.short	0x0003
        /*0062*/ 	.short	0x0018
        /*0064*/ 	.byte	0x00, 0xf5, 0x21, 0x00


	//----- nvinfo : EIATTR_KPARAM_INFO
	.align		4
.L_65:
        /*0068*/ 	.byte	0x04, 0x17
        /*006a*/ 	.short	(.L_67 - .L_66)
.L_66:
        /*006c*/ 	.word	0x00000000
        /*0070*/ 	.short	0x0002
        /*0072*/ 	.short	0x0010
        /*0074*/ 	.byte	0x00, 0xf5, 0x21, 0x00


	//----- nvinfo : EIATTR_KPARAM_INFO
	.align		4
.L_67:
        /*0078*/ 	.byte	0x04, 0x17
        /*007a*/ 	.short	(.L_69 - .L_68)
.L_68:
        /*007c*/ 	.word	0x00000000
        /*0080*/ 	.short	0x0001
        /*0082*/ 	.short	0x0008
        /*0084*/ 	.byte	0x00, 0xf5, 0x21, 0x00


	//----- nvinfo : EIATTR_KPARAM_INFO
	.align		4
.L_69:
        /*0088*/ 	.byte	0x04, 0x17
        /*008a*/ 	.short	(.L_71 - .L_70)
.L_70:
        /*008c*/ 	.word	0x00000000
        /*0090*/ 	.short	0x0000
        /*0092*/ 	.short	0x0000
        /*0094*/ 	.byte	0x00, 0xf5, 0x21, 0x00


	//----- nvinfo : EIATTR_SPARSE_MMA_MASK
	.align		4
.L_71:
        /*0098*/ 	.byte	0x03, 0x50
        /*009a*/ 	.short	0x0000


	//----- nvinfo : EIATTR_MAXREG_COUNT
	.align		4
        /*009c*/ 	.byte	0x03, 0x1b
        /*009e*/ 	.short	0x00ff


	//----- nvinfo : EIATTR_NUM_BARRIERS
	.align		4
        /*00a0*/ 	.byte	0x02, 0x4c
        /*00a2*/ 	.byte	0x01
	.zero		1


	//----- nvinfo : EIATTR_MERCURY_ISA_VERSION
	.align		4
        /*00a4*/ 	.byte	0x03, 0x5f
        /*00a6*/ 	.short	0x0101


	//----- nvinfo : EIATTR_VRC_CTA_INIT_COUNT
	.align		4
        /*00a8*/ 	.byte	0x02, 0x4a
	.zero		1
	.zero		1


	//----- nvinfo : EIATTR_EXIT_INSTR_OFFSETS
	.align		4
        /*00ac*/ 	.byte	0x04, 0x1c
        /*00ae*/ 	.short	(.L_73 - .L_72)


	//   ....[0]....
.L_72:
        /*00b0*/ 	.word	0x00003020


	//----- nvinfo : EIATTR_CRS_STACK_SIZE
	.align		4
.L_73:
        /*00b4*/ 	.byte	0x04, 0x1e
        /*00b6*/ 	.short	(.L_75 - .L_74)
.L_74:
        /*00b8*/ 	.word	0x00000000


	//----- nvinfo : EIATTR_CBANK_PARAM_SIZE
	.align		4
.L_75:
        /*00bc*/ 	.byte	0x03, 0x19
        /*00be*/ 	.short	0x0034


	//----- nvinfo : EIATTR_PARAM_CBANK
	.align		4
        /*00c0*/ 	.byte	0x04, 0x0a
        /*00c2*/ 	.short	(.L_77 - .L_76)
	.align		4
.L_76:
        /*00c4*/ 	.word	index@(.nv.constant0._Z14test_TN_kernelIdLi8ELi16ELi32EEvPKT_S2_PS0_S3_iiiii)
        /*00c8*/ 	.short	0x0380
        /*00ca*/ 	.short	0x0034


	//----- nvinfo : EIATTR_SW_WAR
	.align		4
.L_77:
        /*00cc*/ 	.byte	0x04, 0x36
        /*00ce*/ 	.short	(.L_79 - .L_78)
.L_78:
        /*00d0*/ 	.word	0x00000008
.L_79:


//--------------------- .nv.info._Z14test_NT_kernelIdLi8ELi16ELi32EEvPKT_S2_PS0_S3_iiiii --------------------------
	.section	.nv.info._Z14test_NT_kernelIdLi8ELi16ELi32EEvPKT_S2_PS0_S3_iiiii,"",@"SHT_CUDA_INFO"
	.sectionflags	@""
	.align	4


	//----- nvinfo : EIATTR_CUDA_API_VERSION
	.align		4
        /*0000*/ 	.byte	0x04, 0x37
        /*0002*/ 	.short	(.L_81 - .L_80)
.L_80:
        /*0004*/ 	.word	0x00000082


	//----- nvinfo : EIATTR_KPARAM_INFO
	.align		4
.L_81:
        /*0008*/ 	.byte	0x04, 0x17
        /*000a*/ 	.short	(.L_83 - .L_82)
.L_82:
        /*000c*/ 	.word	0x00000000
        /*0010*/ 	.short	0x0008
        /*0012*/ 	.short	0x0030
        /*0014*/ 	.byte	0x00, 0xf0, 0x11, 0x00


	//----- nvinfo : EIATTR_KPARAM_INFO
	.align		4
.L_83:
        /*0018*/ 	.byte	0x04, 0x17
        /*001a*/ 	.short	(.L_85 - .L_84)
.L_84:
        /*001c*/ 	.word	0x00000000
        /*0020*/ 	.short	0x0007
        /*0022*/ 	.short	0x002c
        /*0024*/ 	.byte	0x00, 0xf0, 0x11, 0x00


	//----- nvinfo : EIATTR_KPARAM_INFO
	.align		4
.L_85:
        /*0028*/ 	.byte	0x04, 0x17
        /*002a*/ 	.short	(.L_87 - .L_86)
.L_86:
        /*002c*/ 	.word	0x00000000
        /*0030*/ 	.short	0x0006
        /*0032*/ 	.short	0x0028
        /*0034*/ 	.byte	0x00, 0xf0, 0x11, 0x00


	//----- nvinfo : EIATTR_KPARAM_INFO
	.align		4
.L_87:
        /*0038*/ 	.byte	0x04, 0x17
        /*003a*/ 	.short	(.L_89 - .L_88)
.L_88:
        /*003c*/ 	.word	0x00000000
        /*0040*/ 	.short	0x0005
        /*0042*/ 	.short	0x0024
        /*0044*/ 	.byte	0x00, 0xf0, 0x11, 0x00


	//----- nvinfo : EIATTR_KPARAM_INFO
	.align		4
.L_89:
        /*0048*/ 	.byte	0x04, 0x17
        /*004a*/ 	.short	(.L_91 - .L_90)
.L_90:
        /*004c*/ 	.word	0x00000000
        /*0050*/ 	.short	0x0004
        /*0052*/ 	.short	0x0020
        /*0054*/ 	.byte	0x00, 0xf0, 0x11, 0x00


	//----- nvinfo : EIATTR_KPARAM_INFO
	.align		4
.L_91:
        /*0058*/ 	.byte	0x04, 0x17
        /*005a*/ 	.short	(.L_93 - .L_92)
.L_92:
        /*005c*/ 	.word	0x00000000
        /*0060*/ 	.short	0x0003
        /*0062*/ 	.short	0x0018
        /*0064*/ 	.byte	0x00, 0xf5, 0x21, 0x00


	//----- nvinfo : EIATTR_KPARAM_INFO
	.align		4
.L_93:
        /*0068*/ 	.byte	0x04, 0x17
        /*006a*/ 	.short	(.L_95 - .L_94)
.L_94:
        /*006c*/ 	.word	0x00000000
        /*0070*/ 	.short	0x0002
        /*0072*/ 	.short	0x0010
        /*0074*/ 	.byte	0x00, 0xf5, 0x21, 0x00


	//----- nvinfo : EIATTR_KPARAM_INFO
	.align		4
.L_95:
        /*0078*/ 	.byte	0x04, 0x17
        /*007a*/ 	.short	(.L_97 - .L_96)
.L_96:
        /*007c*/ 	.word	0x00000000
        /*0080*/ 	.short	0x0001
        /*0082*/ 	.short	0x0008
        /*0084*/ 	.byte	0x00, 0xf5, 0x21, 0x00


	//----- nvinfo : EIATTR_KPARAM_INFO
	.align		4
.L_97:
        /*0088*/ 	.byte	0x04, 0x17
        /*008a*/ 	.short	(.L_99 - .L_98)
.L_98:
        /*008c*/ 	.word	0x00000000
        /*0090*/ 	.short	0x0000
        /*0092*/ 	.short	0x0000
        /*0094*/ 	.byte	0x00, 0xf5, 0x21, 0x00


	//----- nvinfo : EIATTR_SPARSE_MMA_MASK
	.align		4
.L_99:
        /*0098*/ 	.byte	0x03, 0x50
        /*009a*/ 	.short	0x0000


	//----- nvinfo : EIATTR_MAXREG_COUNT
	.align		4
        /*009c*/ 	.byte	0x03, 0x1b
        /*009e*/ 	.short	0x00ff


	//----- nvinfo : EIATTR_NUM_BARRIERS
	.align		4
        /*00a0*/ 	.byte	0x02, 0x4c
        /*00a2*/ 	.byte	0x01
	.zero		1


	//----- nvinfo : EIATTR_MERCURY_ISA_VERSION
	.align		4
        /*00a4*/ 	.byte	0x03, 0x5f
        /*00a6*/ 	.short	0x0101


	//----- nvinfo : EIATTR_VRC_CTA_INIT_COUNT
	.align		4
        /*00a8*/ 	.byte	0x02, 0x4a
	.zero		1
	.zero		1


	//----- nvinfo : EIATTR_EXIT_INSTR_OFFSETS
	.align		4
        /*00ac*/ 	.byte	0x04, 0x1c
        /*00ae*/ 	.short	(.L_101 - .L_100)


	//   ....[0]....
.L_100:
        /*00b0*/ 	.word	0x00003020


	//----- nvinfo : EIATTR_CRS_STACK_SIZE
	.align		4
.L_101:
        /*00b4*/ 	.byte	0x04, 0x1e
        /*00b6*/ 	.short	(.L_103 - .L_102)
.L_102:
        /*00b8*/ 	.word	0x00000000


	//----- nvinfo : EIATTR_CBANK_PARAM_SIZE
	.align		4
.L_103:
        /*00bc*/ 	.byte	0x03, 0x19
        /*00be*/ 	.short	0x0034


	//----- nvinfo : EIATTR_PARAM_CBANK
	.align		4
        /*00c0*/ 	.byte	0x04, 0x0a
        /*00c2*/ 	.short	(.L_105 - .L_104)
	.align		4
.L_104:
        /*00c4*/ 	.word	index@(.nv.constant0._Z14test_NT_kernelIdLi8ELi16ELi32EEvPKT_S2_PS0_S3_iiiii)
        /*00c8*/ 	.short	0x0380
        /*00ca*/ 	.short	0x0034


	//----- nvinfo : EIATTR_SW_WAR
	.align		4
.L_105:
        /*00cc*/ 	.byte	0x04, 0x36
        /*00ce*/ 	.short	(.L_107 - .L_106)
.L_106:
        /*00d0*/ 	.word	0x00000008
.L_107:


//--------------------- .nv.info._Z14test_NN_kernelIdLi8ELi16ELi32EEvPKT_S2_PS0_S3_iiiii --------------------------
	.section	.nv.info._Z14test_NN_kernelIdLi8ELi16ELi32EEvPKT_S2_PS0_S3_iiiii,"",@"SHT_CUDA_INFO"
	.sectionflags	@""
	.align	4


	//----- nvinfo : EIATTR_CUDA_API_VERSION
	.align		4
        /*0000*/ 	.byte	0x04, 0x37
        /*0002*/ 	.short	(.L_109 - .L_108)
.L_108:
        /*0004*/ 	.word	0x00000082


	//----- nvinfo : EIATTR_KPARAM_INFO
	.align		4
.L_109:
        /*0008*/ 	.byte	0x04, 0x17
        /*000a*/ 	.short	(.L_111 - .L_110)
.L_110:
        /*000c*/ 	.word	0x00000000
        /*0010*/ 	.short	0x0008
        /*0012*/ 	.short	0x0030
        /*0014*/ 	.byte	0x00, 0xf0, 0x11, 0x00


	//----- nvinfo : EIATTR_KPARAM_INFO
	.align		4
.L_111:
        /*0018*/ 	.byte	0x04, 0x17
        /*001a*/ 	.short	(.L_113 - .L_112)
.L_112:
        /*001c*/ 	.word	0x00000000
        /*0020*/ 	.short	0x0007
        /*0022*/ 	.short	0x002c
        /*0024*/ 	.byte	0x00, 0xf0, 0x11, 0x00


	//----- nvinfo : EIATTR_KPARAM_INFO
	.align		4
.L_113:
        /*0028*/ 	.byte	0x04, 0x17
        /*002a*/ 	.short	(.L_115 - .L_114)
.L_114:
        /*002c*/ 	.word	0x00000000
        /*0030*/ 	.short	0x0006
        /*0032*/ 	.short	0x0028
        /*0034*/ 	.byte	0x00, 0xf0, 0x11, 0x00


	//----- nvinfo : EIATTR_KPARAM_INFO
	.align		4
.L_115:
        /*0038*/ 	.byte	0x04, 0x17
        /*003a*/ 	.short	(.L_117 - .L_116)
.L_116:
        /*003c*/ 	.word	0x00000000
        /*0040*/ 	.short	0x0005
        /*0042*/ 	.short	0x0024
        /*0044*/ 	.byte	0x00, 0xf0, 0x11, 0x00


	//----- nvinfo : EIATTR_KPARAM_INFO
	.align		4
.L_117:
        /*0048*/ 	.byte	0x04, 0x17
        /*004a*/ 	.short	(.L_119 - .L_118)
.L_118:
        /*004c*/ 	.word	0x00000000
        /*0050*/ 	.short	0x0004
        /*0052*/ 	.short	0x0020
        /*0054*/ 	.byte	0x00, 0xf0, 0x11, 0x00


	//----- nvinfo : EIATTR_KPARAM_INFO
	.align		4
.L_119:
        /*0058*/ 	.byte	0x04, 0x17
        /*005a*/ 	.short	(.L_121 - .L_120)
.L_120:
        /*005c*/ 	.word	0x00000000
        /*0060*/ 	.short	0x0003
        /*0062*/ 	.short	0x0018
        /*0064*/ 	.byte	0x00, 0xf5, 0x21, 0x00


	//----- nvinfo : EIATTR_KPARAM_INFO
	.align		4
.L_121:
        /*0068*/ 	.byte	0x04, 0x17
        /*006a*/ 	.short	(.L_123 - .L_122)
.L_122:
        /*006c*/ 	.word	0x00000000
        /*0070*/ 	.short	0x0002
        /*0072*/ 	.short	0x0010
        /*0074*/ 	.byte	0x00, 0xf5, 0x21, 0x00


	//----- nvinfo : EIATTR_KPARAM_INFO
	.align		4
.L_123:
        /*0078*/ 	.byte	0x04, 0x17
        /*007a*/ 	.short	(.L_125 - .L_124)
.L_124:
        /*007c*/ 	.word	0x00000000
        /*0080*/ 	.short	0x0001
        /*0082*/ 	.short	0x0008
        /*0084*/ 	.byte	0x00, 0xf5, 0x21, 0x00


	//----- nvinfo : EIATTR_KPARAM_INFO
	.align		4
.L_125:
        /*0088*/ 	.byte	0x04, 0x17
        /*008a*/ 	.short	(.L_127 - .L_126)
.L_126:
        /*008c*/ 	.word	0x00000000
        /*0090*/ 	.short	0x0000
        /*0092*/ 	.short	0x0000
        /*0094*/ 	.byte	0x00, 0xf5, 0x21, 0x00


	//----- nvinfo : EIATTR_SPARSE_MMA_MASK
	.align		4
.L_127:
        /*0098*/ 	.byte	0x03, 0x50
        /*009a*/ 	.short	0x0000


	//----- nvinfo : EIATTR_MAXREG_COUNT
	.align		4
        /*009c*/ 	.byte	0x03, 0x1b
        /*009e*/ 	.short	0x00ff


	//----- nvinfo : EIATTR_NUM_BARRIERS
	.align		4
        /*00a0*/ 	.byte	0x02, 0x4c
        /*00a2*/ 	.byte	0x01
	.zero		1


	//----- nvinfo : EIATTR_MERCURY_ISA_VERSION
	.align		4
        /*00a4*/ 	.byte	0x03, 0x5f
        /*00a6*/ 	.short	0x0101


	//----- nvinfo : EIATTR_VRC_CTA_INIT_COUNT
	.align		4
        /*00a8*/ 	.byte	0x02, 0x4a
	.zero		1
	.zero		1


	//----- nvinfo : EIATTR_EXIT_INSTR_OFFSETS
	.align		4
        /*00ac*/ 	.byte	0x04, 0x1c
        /*00ae*/ 	.short	(.L_129 - .L_128)


	//   ....[0]....
.L_128:
        /*00b0*/ 	.word	0x00003020


	//----- nvinfo : EIATTR_CRS_STACK_SIZE
	.align		4
.L_129:
        /*00b4*/ 	.byte	0x04, 0x1e
        /*00b6*/ 	.short	(.L_131 - .L_130)
.L_130:
        /*00b8*/ 	.word	0x00000000


	//----- nvinfo : EIATTR_CBANK_PARAM_SIZE
	.align		4
.L_131:
        /*00bc*/ 	.byte	0x03, 0x19
        /*00be*/ 	.short	0x0034


	//----- nvinfo : EIATTR_PARAM_CBANK
	.align		4
        /*00c0*/ 	.byte	0x04, 0x0a
        /*00c2*/ 	.short	(.L_133 - .L_132)
	.align		4
.L_132:
        /*00c4*/ 	.word	index@(.nv.constant0._Z14test_NN_kernelIdLi8ELi16ELi32EEvPKT_S2_PS0_S3_iiiii)
        /*00c8*/ 	.short	0x0380
        /*00ca*/ 	.short	0x0034


	//----- nvinfo : EIATTR_SW_WAR
	.align		4
.L_133:
        /*00cc*/ 	.byte	0x04, 0x36
        /*00ce*/ 	.short	(.L_135 - .L_134)
.L_134:
        /*00d0*/ 	.word	0x00000008
.L_135:


//--------------------- .nv.callgraph             --------------------------
	.section	.nv.callgraph,"",@"SHT_CUDA_CALLGRAPH"
	.align	4
	.sectionentsize	8
	.align		4
        /*0000*/ 	.word	0x00000000
	.align		4
        /*0004*/ 	.word	0xffffffff
	.align		4
        /*0008*/ 	.word	0x00000000
	.align		4
        /*000c*/ 	.word	0xfffffffe
	.align		4
        /*0010*/ 	.word	0x00000000
	.align		4
        /*0014*/ 	.word	0xfffffffd
	.align		4
        /*0018*/ 	.word	0x00000000
	.align		4
        /*001c*/ 	.word	0xfffffffc


//--------------------- .text._Z14test_TT_kernelIdLi8ELi16ELi32EEvPKT_S2_PS0_S3_iiiii --------------------------
	.section	.text._Z14test_TT_kernelIdLi8ELi16ELi32EEvPKT_S2_PS0_S3_iiiii,"ax",@progbits
	.align	128
        .global         _Z14test_TT_kernelIdLi8ELi16ELi32EEvPKT_S2_PS0_S3_iiiii
        .type           _Z14test_TT_kernelIdLi8ELi16ELi32EEvPKT_S2_PS0_S3_iiiii,@function
        .size           _Z14test_TT_kernelIdLi8ELi16ELi32EEvPKT_S2_PS0_S3_iiiii,(.L_x_260 - _Z14test_TT_kernelIdLi8ELi16ELi32EEvPKT_S2_PS0_S3_iiiii)
        .other          _Z14test_TT_kernelIdLi8ELi16ELi32EEvPKT_S2_PS0_S3_iiiii,@"STO_CUDA_ENTRY STV_DEFAULT"
_Z14test_TT_kernelIdLi8ELi16ELi32EEvPKT_S2_PS0_S3_iiiii:
.text._Z14test_TT_kernelIdLi8ELi16ELi32EEvPKT_S2_PS0_S3_iiiii:
[----:B------:R-:W-:Y:S01]  /*0000*/  LDC R1, c[0x0][0x37c] ;  /* 0x0000df00ff017b82 */ /* 0x000fe20000000800 */
[----:B------:R-:W0:Y:S07]  /*0010*/  LDCU UR4, c[0x0][0x360] ;  /* 0x00006c00ff0477ac */ /* 0x000e2e0008000800 */
[----:B------:R-:W0:Y:S01]  /*0020*/  LDC R0, c[0x0][0x364] ;  /* 0x0000d900ff007b82 */ /* 0x000e220000000800 */
[----:B------:R-:W1:Y:S01]  /*0030*/  S2R R7, SR_TID.Y ;  /* 0x0000000000077919 */ /* 0x000e620000002200 */
[----:B------:R-:W2:Y:S01]  /*0040*/  LDCU.64 UR8, c[0x0][0x358] ;  /* 0x00006b00ff0877ac */ /* 0x000ea20008000a00 */
[----:B0-----:R-:W-:-:S04]  /*0050*/  IMAD R0, R0, UR4, RZ ;  /* 0x0000000400007c24 */ /* 0x001fc8000f8e02ff */
[----:B------:R-:W0:Y:S01]  /*0060*/  I2F.U32.RP R4, R0 ;  /* 0x0000000000047306 */ /* 0x000e220000209000 */
[----:B------:R-:W-:Y:S01]  /*0070*/  IMAD.MOV R5, RZ, RZ, -R0 ;  /* 0x000000ffff057224 */ /* 0x000fe200078e0a00 */
[----:B------:R-:W-:-:S06]  /*0080*/  ISETP.NE.U32.AND P2, PT, R0, RZ, PT ;  /* 0x000000ff0000720c */ /* 0x000fcc0003f45070 */
[----:B0-----:R-:W0:Y:S02]  /*0090*/  MUFU.RCP R4, R4 ;  /* 0x0000000400047308 */ /* 0x001e240000001000 */
[----:B0-----:R-:W-:Y:S02]  /*00a0*/  VIADD R2, R4, 0xffffffe ;  /* 0x0ffffffe04027836 */ /* 0x001fe40000000000 */
[----:B------:R-:W1:Y:S04]  /*00b0*/  S2R R4, SR_TID.X ;  /* 0x0000000000047919 */ /* 0x000e680000002100 */
[----:B------:R0:W3:Y:S02]  /*00c0*/  F2I.FTZ.U32.TRUNC.NTZ R3, R2 ;  /* 0x0000000200037305 */ /* 0x0000e4000021f000 */
[----:B0-----:R-:W-:-:S02]  /*00d0*/  IMAD.MOV.U32 R2, RZ, RZ, RZ ;  /* 0x000000ffff027224 */ /* 0x001fc400078e00ff */
[----:B---3--:R-:W-:-:S04]  /*00e0*/  IMAD R5, R5, R3, RZ ;  /* 0x0000000305057224 */ /* 0x008fc800078e02ff */
[----:B------:R-:W-:Y:S01]  /*00f0*/  IMAD.HI.U32 R6, R3, R5, R2 ;  /* 0x0000000503067227 */ /* 0x000fe200078e0002 */
[----:B------:R-:W-:Y:S01]  /*0100*/  IADD3 R3, PT, PT, R0, 0xff, RZ ;  /* 0x000000ff00037810 */ /* 0x000fe20007ffe0ff */
[----:B------:R-:W0:Y:S04]  /*0110*/  S2R R2, SR_CTAID.Z ;  /* 0x0000000000027919 */ /* 0x000e280000002700 */
[----:B------:R-:W-:-:S04]  /*0120*/  IMAD.HI.U32 R5, R6, R3, RZ ;  /* 0x0000000306057227 */ /* 0x000fc800078e00ff */
[----:B------:R-:W-:-:S04]  /*0130*/  IMAD.MOV R6, RZ, RZ, -R5 ;  /* 0x000000ffff067224 */ /* 0x000fc800078e0a05 */
[----:B------:R-:W-:Y:S02]  /*0140*/  IMAD R3, R0, R6, R3 ;  /* 0x0000000600037224 */ /* 0x000fe400078e0203 */
[----:B------:R-:W3:Y:S03]  /*0150*/  S2R R6, SR_CTAID.X ;  /* 0x0000000000067919 */ /* 0x000ee60000002500 */
[----:B------:R-:W-:-:S13]  /*0160*/  ISETP.GE.U32.AND P0, PT, R3, R0, PT ;  /* 0x000000000300720c */ /* 0x000fda0003f06070 */
[----:B------:R-:W-:Y:S02]  /*0170*/  @P0 IMAD.IADD R3, R3, 0x1, -R0 ;  /* 0x0000000103030824 */ /* 0x000fe400078e0a00 */
[----:B------:R-:W-:-:S03]  /*0180*/  @P0 VIADD R5, R5, 0x1 ;  /* 0x0000000105050836 */ /* 0x000fc60000000000 */
[----:B------:R-:W-:Y:S01]  /*0190*/  ISETP.GE.U32.AND P1, PT, R3, R0, PT ;  /* 0x000000000300720c */ /* 0x000fe20003f26070 */
[----:B-1----:R-:W-:Y:S02]  /*01a0*/  IMAD R3, R7, UR4, R4 ;  /* 0x0000000407037c24 */ /* 0x002fe4000f8e0204 */
[----:B------:R-:W-:-:S10]  /*01b0*/  IMAD.MOV.U32 R4, RZ, RZ, RZ ;  /* 0x000000ffff047224 */ /* 0x000fd400078e00ff */
[----:B------:R-:W-:Y:S02]  /*01c0*/  @P1 IADD3 R5, PT, PT, R5, 0x1, RZ ;  /* 0x0000000105051810 */ /* 0x000fe40007ffe0ff */
[----:B------:R-:W-:-:S04]  /*01d0*/  @!P2 LOP3.LUT R5, RZ, R0, RZ, 0x33, !PT ;  /* 0x00000000ff05a212 */ /* 0x000fc800078e33ff */
[C---:B------:R-:W-:Y:S02]  /*01e0*/  ISETP.GE.U32.AND P0, PT, R5.reuse, 0x4, PT ;  /* 0x000000040500780c */ /* 0x040fe40003f06070 */
[----:B------:R-:W-:-:S04]  /*01f0*/  VIMNMX.U32 R5, PT, PT, R5, 0x1, !PT ;  /* 0x0000000105057848 */ /* 0x000fc80007fe0000 */
[----:B------:R-:W-:-:S07]  /*0200*/  LOP3.LUT R12, R5, 0x3, RZ, 0xc0, !PT ;  /* 0x00000003050c7812 */ /* 0x000fce00078ec0ff */
[----:B0-23--:R-:W-:Y:S05]  /*0210*/  @!P0 BRA `(.L_x_0) ;  /* 0x0000000c00408947 */ /* 0x00dfea0003800000 */
[C---:B------:R-:W-:Y:S01]  /*0220*/  ISETP.GT.U32.AND P0, PT, R3.reuse, 0xff, PT ;  /* 0x000000ff0300780c */ /* 0x040fe20003f04070 */
[----:B------:R-:W-:Y:S01]  /*0230*/  IMAD.IADD R17, R3, 0x1, R0 ;  /* 0x0000000103117824 */ /* 0x000fe200078e0200 */
[----:B------:R-:W-:Y:S01]  /*0240*/  LOP3.LUT R4, R5, 0x7ffffc, RZ, 0xc0, !PT ;  /* 0x007ffffc05047812 */ /* 0x000fe200078ec0ff */
[----:B------:R-:W-:Y:S02]  /*0250*/  BSSY.RECONVERGENT B0, `(.L_x_1) ;  /* 0x000001d000007945 */ /* 0x000fe40003800200 */
[----:B------:R-:W-:Y:S01]  /*0260*/  IMAD.IADD R7, R0, 0x1, R17 ;  /* 0x0000000100077824 */ /* 0x000fe200078e0211 */
[----:B------:R-:W-:Y:S02]  /*0270*/  ISETP.GT.U32.AND P1, PT, R17, 0xff, PT ;  /* 0x000000ff1100780c */ /* 0x000fe40003f24070 */
[----:B------:R-:W-:Y:S02]  /*0280*/  ISETP.NE.AND P2, PT, R4, 0x4, PT ;  /* 0x000000040400780c */ /* 0x000fe40003f45270 */
[----:B------:R-:W-:-:S02]  /*0290*/  IADD3 R5, PT, PT, R0, R7, RZ ;  /* 0x0000000700057210 */ /* 0x000fc40007ffe0ff */
[----:B------:R-:W-:Y:S02]  /*02a0*/  ISETP.GT.U32.AND P3, PT, R7, 0xff, PT ;  /* 0x000000ff0700780c */ /* 0x000fe40003f64070 */
[----:B------:R-:W-:Y:S01]  /*02b0*/  ISETP.GT.U32.AND P4, PT, R5, 0xff, PT ;  /* 0x000000ff0500780c */ /* 0x000fe20003f84070 */
[----:B------:R-:W-:-:S12]  /*02c0*/  @P0 BRA `(.L_x_2) ;  /* 0x0000000000540947 */ /* 0x000fd80003800000 */
[----:B------:R-:W0:Y:S01]  /*02d0*/  LDCU UR4, c[0x0][0x3a8] ;  /* 0x00007500ff0477ac */ /* 0x000e220008000800 */
[----:B------:R-:W-:Y:S02]  /*02e0*/  SHF.R.U32.HI R13, RZ, 0x3, R3 ;  /* 0x00000003ff0d7819 */ /* 0x000fe40000011603 */
[----:B------:R-:W-:Y:S01]  /*02f0*/  LOP3.LUT R14, R3, 0x7, RZ, 0xc0, !PT ;  /* 0x00000007030e7812 */ /* 0x000fe200078ec0ff */
[----:B------:R-:W1:Y:S02]  /*0300*/  LDCU UR5, c[0x0][0x3a0] ;  /* 0x00007400ff0577ac */ /* 0x000e640008000800 */
[----:B------:R-:W-:Y:S02]  /*0310*/  IMAD R11, R2, 0x20, R13 ;  /* 0x00000020020b7824 */ /* 0x000fe400078e020d */
[----:B------:R-:W-:-:S03]  /*0320*/  IMAD R10, R6, 0x8, R14 ;  /* 0x00000008060a7824 */ /* 0x000fc600078e020e */
[----:B0-----:R-:W-:-:S04]  /*0330*/  ISETP.GE.AND P0, PT, R11, UR4, PT ;  /* 0x000000040b007c0c */ /* 0x001fc8000bf06270 */
[----:B-1----:R-:W-:-:S13]  /*0340*/  ISETP.GE.OR P0, PT, R10, UR5, P0 ;  /* 0x000000050a007c0c */ /* 0x002fda0008706670 */
[----:B------:R-:W0:Y:S08]  /*0350*/  @!P0 LDC R15, c[0x0][0x3ac] ;  /* 0x0000eb00ff0f8b82 */ /* 0x000e300000000800 */
[----:B------:R-:W1:Y:S01]  /*0360*/  @!P0 LDC.64 R8, c[0x0][0x380] ;  /* 0x0000e000ff088b82 */ /* 0x000e620000000a00 */
[----:B0-----:R-:W-:Y:S01]  /*0370*/  @!P0 IMAD R15, R11, R15, R10 ;  /* 0x0000000f0b0f8224 */ /* 0x001fe200078e020a */
[----:B------:R-:W-:Y:S01]  /*0380*/  MOV R11, 0xfff00000 ;  /* 0xfff00000000b7802 */ /* 0x000fe20000000f00 */
[----:B------:R-:W-:-:S02]  /*0390*/  IMAD.MOV.U32 R10, RZ, RZ, 0x0 ;  /* 0x00000000ff0a7424 */ /* 0x000fc400078e00ff */
[----:B-1----:R-:W-:-:S05]  /*03a0*/  @!P0 IMAD.WIDE R8, R15, 0x8, R8 ;  /* 0x000000080f088825 */ /* 0x002fca00078e0208 */
[----:B------:R-:W2:Y:S01]  /*03b0*/  @!P0 LDG.E.64 R10, desc[UR8][R8.64] ;  /* 0x00000008080a8981 */ /* 0x000ea2000c1e1b00 */
[----:B------:R-:W0:Y:S01]  /*03c0*/  S2UR UR5, SR_CgaCtaId ;  /* 0x00000000000579c3 */ /* 0x000e220000008800 */
[----:B------:R-:W-:Y:S01]  /*03d0*/  UMOV UR4, 0x400 ;  /* 0x0000040000047882 */ /* 0x000fe20000000000 */
[----:B------:R-:W-:Y:S01]  /*03e0*/  IMAD R13, R13, 0x9, R14 ;  /* 0x000000090d0d7824 */ /* 0x000fe200078e020e */
[----:B0-----:R-:W-:-:S06]  /*03f0*/  ULEA UR4, UR5, UR4, 0x18 ;  /* 0x0000000405047291 */ /* 0x001fcc000f8ec0ff */
[----:B------:R-:W-:-:S05]  /*0400*/  LEA R13, R13, UR4, 0x3 ;  /* 0x000000040d0d7c11 */ /* 0x000fca000f8e18ff */
[----:B--2---:R0:W-:Y:S02]  /*0410*/  STS.64 [R13], R10 ;  /* 0x0000000a0d007388 */ /* 0x0041e40000000a00 */
.L_x_2:
[----:B------:R-:W-:Y:S05]  /*0420*/  BSYNC.RECONVERGENT B0 ;  /* 0x0000000000007941 */ /* 0x000fea0003800200 */
.L_x_1:
[----:B------:R-:W-:Y:S04]  /*0430*/  BSSY.RECONVERGENT B0, `(.L_x_3) ;  /* 0x0000017000007945 */ /* 0x000fe80003800200 */
[----:B------:R-:W-:Y:S05]  /*0440*/  @P1 BRA `(.L_x_4) ;  /* 0x0000000000541947 */ /* 0x000fea0003800000 */
[----:B------:R-:W1:Y:S01]  /*0450*/  LDCU UR4, c[0x0][0x3a8] ;  /* 0x00007500ff0477ac */ /* 0x000e620008000800 */
[----:B0-----:R-:W-:Y:S02]  /*0460*/  SHF.R.U32.HI R13, RZ, 0x3, R17 ;  /* 0x00000003ff0d7819 */ /* 0x001fe40000011611 */
[----:B------:R-:W-:Y:S01]  /*0470*/  LOP3.LUT R17, R17, 0x7, RZ, 0xc0, !PT ;  /* 0x0000000711117812 */ /* 0x000fe200078ec0ff */
[----:B------:R-:W0:Y:S02]  /*0480*/  LDCU UR5, c[0x0][0x3a0] ;  /* 0x00007400ff0577ac */ /* 0x000e240008000800 */
[----:B------:R-:W-:Y:S02]  /*0490*/  IMAD R11, R2, 0x20, R13 ;  /* 0x00000020020b7824 */ /* 0x000fe400078e020d */
[----:B------:R-:W-:-:S03]  /*04a0*/  IMAD R10, R6, 0x8, R17 ;  /* 0x00000008060a7824 */ /* 0x000fc600078e0211 */
[----:B-1----:R-:W-:-:S04]  /*04b0*/  ISETP.GE.AND P0, PT, R11, UR4, PT ;  /* 0x000000040b007c0c */ /* 0x002fc8000bf06270 */
[----:B0-----:R-:W-:-:S13]  /*04c0*/  ISETP.GE.OR P0, PT, R10, UR5, P0 ;  /* 0x000000050a007c0c */ /* 0x001fda0008706670 */
        /* <DEDUP_REMOVED lines=13> */
.L_x_4:
[----:B------:R-:W-:Y:S05]  /*05a0*/  BSYNC.RECONVERGENT B0 ;  /* 0x0000000000007941 */ /* 0x000fea0003800200 */
.L_x_3:
[----:B------:R-:W-:Y:S04]  /*05b0*/  BSSY.RECONVERGENT B0, `(.L_x_5) ;  /* 0x0000017000007945 */ /* 0x000fe80003800200 */
[----:B------:R-:W-:Y:S05]  /*05c0*/  @P3 BRA `(.L_x_6) ;  /* 0x0000000000543947 */ /* 0x000fea0003800000 */
[----:B------:R-:W2:Y:S01]  /*05d0*/  LDCU UR4, c[0x0][0x3a8] ;  /* 0x00007500ff0477ac */ /* 0x000ea20008000800 */
[----:B01----:R-:W-:Y:S02]  /*05e0*/  SHF.R.U32.HI R13, RZ, 0x3, R7 ;  /* 0x00000003ff0d7819 */ /* 0x003fe40000011607 */
[----:B------:R-:W-:Y:S01]  /*05f0*/  LOP3.LUT R7, R7, 0x7, RZ, 0xc0, !PT ;  /* 0x0000000707077812 */ /* 0x000fe200078ec0ff */
[----:B------:R-:W0:Y:S02]  /*0600*/  LDCU UR5, c[0x0][0x3a0] ;  /* 0x00007400ff0577ac */ /* 0x000e240008000800 */
[----:B------:R-:W-:Y:S02]  /*0610*/  IMAD R9, R2, 0x20, R13 ;  /* 0x0000002002097824 */ /* 0x000fe400078e020d */
[----:B------:R-:W-:-:S03]  /*0620*/  IMAD R8, R6, 0x8, R7 ;  /* 0x0000000806087824 */ /* 0x000fc600078e0207 */
[----:B--2---:R-:W-:-:S04]  /*0630*/  ISETP.GE.AND P0, PT, R9, UR4, PT ;  /* 0x0000000409007c0c */ /* 0x004fc8000bf06270 */
        /* <DEDUP_REMOVED lines=14> */
.L_x_6:
[----:B------:R-:W-:Y:S05]  /*0720*/  BSYNC.RECONVERGENT B0 ;  /* 0x0000000000007941 */ /* 0x000fea0003800200 */
.L_x_5:
[----:B------:R-:W-:Y:S04]  /*0730*/  BSSY.RECONVERGENT B0, `(.L_x_7) ;  /* 0x0000017000007945 */ /* 0x000fe80003800200 */
[----:B------:R-:W-:Y:S05]  /*0740*/  @P4 BRA `(.L_x_8) ;  /* 0x0000000000544947 */ /* 0x000fea0003800000 */
[----:B------:R-:W3:Y:S01]  /*0750*/  LDCU UR4, c[0x0][0x3a8] ;  /* 0x00007500ff0477ac */ /* 0x000ee20008000800 */
[----:B--2---:R-:W-:Y:S02]  /*0760*/  SHF.R.U32.HI R7, RZ, 0x3, R5 ;  /* 0x00000003ff077819 */ /* 0x004fe40000011605 */
[----:B------:R-:W-:Y:S01]  /*0770*/  LOP3.LUT R5, R5, 0x7, RZ, 0xc0, !PT ;  /* 0x0000000705057812 */ /* 0x000fe200078ec0ff */
[----:B------:R-:W2:Y:S02]  /*0780*/  LDCU UR5, c[0x0][0x3a0] ;  /* 0x00007400ff0577ac */ /* 0x000ea40008000800 */
[----:B------:R-:W-:Y:S02]  /*0790*/  IMAD R9, R2, 0x20, R7 ;  /* 0x0000002002097824 */ /* 0x000fe400078e0207 */
[----:B------:R-:W-:-:S03]  /*07a0*/  IMAD R8, R6, 0x8, R5 ;  /* 0x0000000806087824 */ /* 0x000fc600078e0205 */
[----:B---3--:R-:W-:-:S04]  /*07b0*/  ISETP.GE.AND P0, PT, R9, UR4, PT ;  /* 0x0000000409007c0c */ /* 0x008fc8000bf06270 */
[----:B--2---:R-:W-:-:S13]  /*07c0*/  ISETP.GE.OR P0, PT, R8, UR5, P0 ;  /* 0x0000000508007c0c */ /* 0x004fda0008706670 */
[----:B01----:R-:W0:Y:S08]  /*07d0*/  @!P0 LDC R13, c[0x0][0x3ac] ;  /* 0x0000eb00ff0d8b82 */ /* 0x003e300000000800 */
        /* <DEDUP_REMOVED lines=12> */
.L_x_8:
[----:B------:R-:W-:Y:S05]  /*08a0*/  BSYNC.RECONVERGENT B0 ;  /* 0x0000000000007941 */ /* 0x000fea0003800200 */
.L_x_7:
[----:B------:R-:W-:Y:S05]  /*08b0*/  @!P2 BRA `(.L_x_0) ;  /* 0x000000040098a947 */ /* 0x000fea0003800000 */
[----:B------:R-:W4:Y:S01]  /*08c0*/  LDCU UR10, c[0x0][0x3a8] ;  /* 0x00007500ff0a77ac */ /* 0x000f220008000800 */
[----:B------:R-:W0:Y:S01]  /*08d0*/  LDCU UR7, c[0x0][0x3a0] ;  /* 0x00007400ff0777ac */ /* 0x000e220008000800 */
[----:B------:R-:W-:-:S05]  /*08e0*/  UMOV UR6, 0x4 ;  /* 0x0000000400067882 */ /* 0x000fca0000000000 */
.L_x_17:
[C---:B0-23--:R-:W-:Y:S01]  /*08f0*/  IMAD R9, R0.reuse, UR6, R3 ;  /* 0x0000000600097c24 */ /* 0x04dfe2000f8e0203 */
[----:B------:R-:W-:Y:S01]  /*0900*/  UIADD3 UR6, UPT, UPT, UR6, 0x4, URZ ;  /* 0x0000000406067890 */ /* 0x000fe2000fffe0ff */
[----:B------:R-:W-:Y:S02]  /*0910*/  BSSY.RECONVERGENT B0, `(.L_x_9) ;  /* 0x000001d000007945 */ /* 0x000fe40003800200 */
[----:B------:R-:W-:Y:S01]  /*0920*/  IMAD.IADD R17, R0, 0x1, R9 ;  /* 0x0000000100117824 */ /* 0x000fe200078e0209 */
[----:B------:R-:W-:Y:S02]  /*0930*/  ISETP.GT.U32.AND P0, PT, R9, 0xff, PT ;  /* 0x000000ff0900780c */ /* 0x000fe40003f04070 */
[----:B------:R-:W-:Y:S01]  /*0940*/  ISETP.NE.AND P1, PT, R4, UR6, PT ;  /* 0x0000000604007c0c */ /* 0x000fe2000bf25270 */
[----:B------:R-:W-:Y:S01]  /*0950*/  IMAD.IADD R7, R0, 0x1, R17 ;  /* 0x0000000100077824 */ /* 0x000fe200078e0211 */
[----:B------:R-:W-:-:S03]  /*0960*/  ISETP.GT.U32.AND P4, PT, R17, 0xff, PT ;  /* 0x000000ff1100780c */ /* 0x000fc60003f84070 */
[----:B----4-:R-:W-:Y:S01]  /*0970*/  IMAD.IADD R5, R0, 0x1, R7 ;  /* 0x0000000100057824 */ /* 0x010fe200078e0207 */
[----:B------:R-:W-:-:S04]  /*0980*/  ISETP.GT.U32.AND P3, PT, R7, 0xff, PT ;  /* 0x000000ff0700780c */ /* 0x000fc80003f64070 */
[----:B------:R-:W-:Y:S01]  /*0990*/  ISETP.GT.U32.AND P2, PT, R5, 0xff, PT ;  /* 0x000000ff0500780c */ /* 0x000fe20003f44070 */
[----:B------:R-:W-:-:S12]  /*09a0*/  @P0 BRA `(.L_x_10) ;  /* 0x00000000004c0947 */ /* 0x000fd80003800000 */
[----:B------:R-:W-:Y:S02]  /*09b0*/  SHF.R.U32.HI R15, RZ, 0x3, R9 ;  /* 0x00000003ff0f7819 */ /* 0x000fe40000011609 */
[----:B------:R-:W-:Y:S02]  /*09c0*/  LOP3.LUT R14, R9, 0x7, RZ, 0xc0, !PT ;  /* 0x00000007090e7812 */ /* 0x000fe400078ec0ff */
[----:B------:R-:W-:-:S03]  /*09d0*/  LEA R8, R2, R15, 0x5 ;  /* 0x0000000f02087211 */ /* 0x000fc600078e28ff */
[----:B01----:R-:W-:Y:S01]  /*09e0*/  IMAD R13, R6, 0x8, R14 ;  /* 0x00000008060d7824 */ /* 0x003fe200078e020e */
[----:B----4-:R-:W-:-:S04]  /*09f0*/  ISETP.GE.AND P0, PT, R8, UR10, PT ;  /* 0x0000000a08007c0c */ /* 0x010fc8000bf06270 */
[----:B------:R-:W-:-:S13]  /*0a00*/  ISETP.GE.OR P0, PT, R13, UR7, P0 ;  /* 0x000000070d007c0c */ /* 0x000fda0008706670 */
[----:B------:R-:W0:Y:S08]  /*0a10*/  @!P0 LDC R9, c[0x0][0x3ac] ;  /* 0x0000eb00ff098b82 */ /* 0x000e300000000800 */
[----:B------:R-:W1:Y:S01]  /*0a20*/  @!P0 LDC.64 R10, c[0x0][0x380] ;  /* 0x0000e000ff0a8b82 */ /* 0x000e620000000a00 */
[----:B0-----:R-:W-:Y:S02]  /*0a30*/  @!P0 IMAD R13, R8, R9, R13 ;  /* 0x00000009080d8224 */ /* 0x001fe400078e020d */
[----:B------:R-:W-:-:S02]  /*0a40*/  IMAD.MOV.U32 R8, RZ, RZ, 0x0 ;  /* 0x00000000ff087424 */ /* 0x000fc400078e00ff */
[----:B------:R-:W-:Y:S02]  /*0a50*/  IMAD.MOV.U32 R9, RZ, RZ, -0x100000 ;  /* 0xfff00000ff097424 */ /* 0x000fe400078e00ff */
        /* <DEDUP_REMOVED lines=8> */
.L_x_10:
[----:B0---4-:R-:W-:Y:S05]  /*0ae0*/  BSYNC.RECONVERGENT B0 ;  /* 0x0000000000007941 */ /* 0x011fea0003800200 */
.L_x_9:
[----:B------:R-:W-:Y:S04]  /*0af0*/  BSSY.RECONVERGENT B0, `(.L_x_11) ;  /* 0x0000015000007945 */ /* 0x000fe80003800200 */
[----:B------:R-:W-:Y:S05]  /*0b00*/  @P4 BRA `(.L_x_12) ;  /* 0x00000000004c4947 */ /* 0x000fea0003800000 */
[----:B------:R-:W-:Y:S02]  /*0b10*/  SHF.R.U32.HI R15, RZ, 0x3, R17 ;  /* 0x00000003ff0f7819 */ /* 0x000fe40000011611 */
[----:B------:R-:W-:Y:S02]  /*0b20*/  LOP3.LUT R17, R17, 0x7, RZ, 0xc0, !PT ;  /* 0x0000000711117812 */ /* 0x000fe400078ec0ff */
[----:B--2---:R-:W-:-:S03]  /*0b30*/  LEA R8, R2, R15, 0x5 ;  /* 0x0000000f02087211 */ /* 0x004fc600078e28ff */
[----:B-1----:R-:W-:Y:S01]  /*0b40*/  IMAD R13, R6, 0x8, R17 ;  /* 0x00000008060d7824 */ /* 0x002fe200078e0211 */
[----:B------:R-:W-:-:S04]  /*0b50*/  ISETP.GE.AND P0, PT, R8, UR10, PT ;  /* 0x0000000a08007c0c */ /* 0x000fc8000bf06270 */
        /* <DEDUP_REMOVED lines=14> */
.L_x_12:
[----:B------:R-:W-:Y:S05]  /*0c40*/  BSYNC.RECONVERGENT B0 ;  /* 0x0000000000007941 */ /* 0x000fea0003800200 */
.L_x_11:
[----:B------:R-:W-:Y:S04]  /*0c50*/  BSSY.RECONVERGENT B0, `(.L_x_13) ;  /* 0x0000015000007945 */ /* 0x000fe80003800200 */
[----:B------:R-:W-:Y:S05]  /*0c60*/  @P3 BRA `(.L_x_14) ;  /* 0x00000000004c3947 */ /* 0x000fea0003800000 */
[----:B012---:R-:W-:Y:S02]  /*0c70*/  SHF.R.U32.HI R13, RZ, 0x3, R7 ;  /* 0x00000003ff0d7819 */ /* 0x007fe40000011607 */
[----:B------:R-:W-:Y:S02]  /*0c80*/  LOP3.LUT R14, R7, 0x7, RZ, 0xc0, !PT ;  /* 0x00000007070e7812 */ /* 0x000fe400078ec0ff */
[----:B------:R-:W-:-:S03]  /*0c90*/  LEA R8, R2, R13, 0x5 ;  /* 0x0000000d02087211 */ /* 0x000fc600078e28ff */
[----:B------:R-:W-:Y:S01]  /*0ca0*/  IMAD R7, R6, 0x8, R14 ;  /* 0x0000000806077824 */ /* 0x000fe200078e020e */
        /* <DEDUP_REMOVED lines=15> */
.L_x_14:
[----:B------:R-:W-:Y:S05]  /*0da0*/  BSYNC.RECONVERGENT B0 ;  /* 0x0000000000007941 */ /* 0x000fea0003800200 */
.L_x_13:
[----:B------:R-:W-:Y:S04]  /*0db0*/  BSSY.RECONVERGENT B0, `(.L_x_15) ;  /* 0x0000015000007945 */ /* 0x000fe80003800200 */
[----:B------:R-:W-:Y:S05]  /*0dc0*/  @P2 BRA `(.L_x_16) ;  /* 0x00000000004c2947 */ /* 0x000fea0003800000 */
[----:B---3--:R-:W-:Y:S02]  /*0dd0*/  SHF.R.U32.HI R7, RZ, 0x3, R5 ;  /* 0x00000003ff077819 */ /* 0x008fe40000011605 */
[----:B012---:R-:W-:Y:S02]  /*0de0*/  LOP3.LUT R13, R5, 0x7, RZ, 0xc0, !PT ;  /* 0x00000007050d7812 */ /* 0x007fe400078ec0ff */
        /* <DEDUP_REMOVED lines=17> */
.L_x_16:
[----:B------:R-:W-:Y:S05]  /*0f00*/  BSYNC.RECONVERGENT B0 ;  /* 0x0000000000007941 */ /* 0x000fea0003800200 */
.L_x_15:
[----:B------:R-:W-:Y:S05]  /*0f10*/  @P1 BRA `(.L_x_17) ;  /* 0xfffffff800741947 */ /* 0x000fea000383ffff */
.L_x_0:
[----:B------:R-:W-:-:S13]  /*0f20*/  ISETP.NE.AND P0, PT, R12, RZ, PT ;  /* 0x000000ff0c00720c */ /* 0x000fda0003f05270 */
[----:B------:R-:W-:Y:S05]  /*0f30*/  @!P0 BRA `(.L_x_18) ;  /* 0x00000000007c8947 */ /* 0x000fea0003800000 */
[----:B------:R-:W0:Y:S01]  /*0f40*/  LDCU UR7, c[0x0][0x3a8] ;  /* 0x00007500ff0777ac */ /* 0x000e220008000800 */
[----:B------:R-:W0:Y:S01]  /*0f50*/  LDCU UR10, c[0x0][0x3a0] ;  /* 0x00007400ff0a77ac */ /* 0x000e220008000800 */
[----:B------:R-:W-:-:S05]  /*0f60*/  UMOV UR4, URZ ;  /* 0x000000ff00047c82 */ /* 0x000fca0008000000 */
.L_x_21:
[----:B---34-:R-:W-:Y:S01]  /*0f70*/  IMAD R5, R0, R4, R3 ;  /* 0x0000000400057224 */ /* 0x018fe200078e0203 */
[----:B------:R-:W-:Y:S01]  /*0f80*/  UIADD3 UR4, UPT, UPT, UR4, 0x1, URZ ;  /* 0x0000000104047890 */ /* 0x000fe2000fffe0ff */
[----:B------:R-:W-:Y:S03]  /*0f90*/  BSSY.RECONVERGENT B0, `(.L_x_19) ;  /* 0x0000017000007945 */ /* 0x000fe60003800200 */
[----:B------:R-:W-:Y:S02]  /*0fa0*/  ISETP.GT.U32.AND P0, PT, R5, 0xff, PT ;  /* 0x000000ff0500780c */ /* 0x000fe40003f04070 */
[----:B------:R-:W-:-:S11]  /*0fb0*/  ISETP.NE.AND P1, PT, R12, UR4, PT ;  /* 0x000000040c007c0c */ /* 0x000fd6000bf25270 */
[----:B------:R-:W-:Y:S05]  /*0fc0*/  @P0 BRA `(.L_x_20) ;  /* 0x00000000004c0947 */ /* 0x000fea0003800000 */
[----:B--2---:R-:W-:Y:S02]  /*0fd0*/  SHF.R.U32.HI R7, RZ, 0x3, R5 ;  /* 0x00000003ff077819 */ /* 0x004fe40000011605 */
[----:B01----:R-:W-:Y:S02]  /*0fe0*/  LOP3.LUT R13, R5, 0x7, RZ, 0xc0, !PT ;  /* 0x00000007050d7812 */ /* 0x003fe400078ec0ff */
        /* <DEDUP_REMOVED lines=17> */
.L_x_20:
[----:B0-----:R-:W-:Y:S05]  /*1100*/  BSYNC.RECONVERGENT B0 ;  /* 0x0000000000007941 */ /* 0x001fea0003800200 */
.L_x_19:
[----:B------:R-:W-:Y:S01]  /*1110*/  IADD3 R4, PT, PT, R4, 0x1, RZ ;  /* 0x0000000104047810 */ /* 0x000fe20007ffe0ff */
[----:B------:R-:W-:Y:S06]  /*1120*/  @P1 BRA `(.L_x_21) ;  /* 0xfffffffc00901947 */ /* 0x000fec000383ffff */
.L_x_18:
[----:B0-23--:R-:W0:Y:S01]  /*1130*/  I2F.U32.RP R8, R0 ;  /* 0x0000000000087306 */ /* 0x00de220000209000 */
[----:B------:R-:W-:Y:S02]  /*1140*/  HFMA2 R4, -RZ, RZ, 0, 0 ;  /* 0x00000000ff047431 */ /* 0x000fe400000001ff */
[----:B------:R-:W-:Y:S01]  /*1150*/  IMAD.MOV R7, RZ, RZ, -R0 ;  /* 0x000000ffff077224 */ /* 0x000fe200078e0a00 */
[----:B------:R-:W-:-:S04]  /*1160*/  ISETP.NE.U32.AND P2, PT, R0, RZ, PT ;  /* 0x000000ff0000720c */ /* 0x000fc80003f45070 */
[----:B0-----:R-:W0:Y:S02]  /*1170*/  MUFU.RCP R8, R8 ;  /* 0x0000000800087308 */ /* 0x001e240000001000 */
[----:B0-----:R-:W-:-:S06]  /*1180*/  VIADD R9, R8, 0xffffffe ;  /* 0x0ffffffe08097836 */ /* 0x001fcc0000000000 */
[----:B----4-:R-:W0:Y:S02]  /*1190*/  F2I.FTZ.U32.TRUNC.NTZ R5, R9 ;  /* 0x0000000900057305 */ /* 0x010e24000021f000 */
[----:B0-----:R-:W-:-:S04]  /*11a0*/  IMAD R7, R7, R5, RZ ;  /* 0x0000000507077224 */ /* 0x001fc800078e02ff */
[----:B------:R-:W-:-:S04]  /*11b0*/  IMAD.HI.U32 R4, R5, R7, R4 ;  /* 0x0000000705047227 */ /* 0x000fc800078e0004 */
[----:B------:R-:W-:-:S04]  /*11c0*/  VIADD R5, R0, 0x1ff ;  /* 0x000001ff00057836 */ /* 0x000fc80000000000 */
[----:B------:R-:W-:-:S04]  /*11d0*/  IMAD.HI.U32 R7, R4, R5, RZ ;  /* 0x0000000504077227 */ /* 0x000fc800078e00ff */
[----:B------:R-:W-:-:S04]  /*11e0*/  IMAD.MOV R4, RZ, RZ, -R7 ;  /* 0x000000ffff047224 */ /* 0x000fc800078e0a07 */
[----:B------:R-:W-:Y:S02]  /*11f0*/  IMAD R5, R0, R4, R5 ;  /* 0x0000000400057224 */ /* 0x000fe400078e0205 */
[----:B------:R-:W0:Y:S03]  /*1200*/  S2R R4, SR_CTAID.Y ;  /* 0x0000000000047919 */ /* 0x000e260000002600 */
[----:B------:R-:W-:-:S13]  /*1210*/  ISETP.GE.U32.AND P0, PT, R5, R0, PT ;  /* 0x000000000500720c */ /* 0x000fda0003f06070 */
[----:B------:R-:W-:Y:S01]  /*1220*/  @P0 IADD3 R5, PT, PT, -R0, R5, RZ ;  /* 0x0000000500050210 */ /* 0x000fe20007ffe1ff */
[----:B------:R-:W-:-:S03]  /*1230*/  @P0 VIADD R7, R7, 0x1 ;  /* 0x0000000107070836 */ /* 0x000fc60000000000 */
[----:B------:R-:W-:Y:S02]  /*1240*/  ISETP.GE.U32.AND P1, PT, R5, R0, PT ;  /* 0x000000000500720c */ /* 0x000fe40003f26070 */
[----:B------:R-:W-:-:S11]  /*1250*/  MOV R5, RZ ;  /* 0x000000ff00057202 */ /* 0x000fd60000000f00 */
[----:B------:R-:W-:Y:S01]  /*1260*/  @P1 VIADD R7, R7, 0x1 ;  /* 0x0000000107071836 */ /* 0x000fe20000000000 */
[----:B------:R-:W-:-:S04]  /*1270*/  @!P2 LOP3.LUT R7, RZ, R0, RZ, 0x33, !PT ;  /* 0x00000000ff07a212 */ /* 0x000fc800078e33ff */
[C---:B------:R-:W-:Y:S02]  /*1280*/  ISETP.GE.U32.AND P0, PT, R7.reuse, 0x4, PT ;  /* 0x000000040700780c */ /* 0x040fe40003f06070 */
[----:B------:R-:W-:-:S04]  /*1290*/  VIMNMX.U32 R7, PT, PT, R7, 0x1, !PT ;  /* 0x0000000107077848 */ /* 0x000fc80007fe0000 */
[----:B------:R-:W-:-:S07]  /*12a0*/  LOP3.LUT R14, R7, 0x3, RZ, 0xc0, !PT ;  /* 0x00000003070e7812 */ /* 0x000fce00078ec0ff */
[----:B0-----:R-:W-:Y:S05]  /*12b0*/  @!P0 BRA `(.L_x_22) ;  /* 0x0000000400ac8947 */ /* 0x001fea0003800000 */
[----:B------:R-:W-:Y:S01]  /*12c0*/  LOP3.LUT R5, R7, 0x7ffffc, RZ, 0xc0, !PT ;  /* 0x007ffffc07057812 */ /* 0x000fe200078ec0ff */
[----:B------:R-:W0:Y:S01]  /*12d0*/  LDCU UR7, c[0x0][0x3a8] ;  /* 0x00007500ff0777ac */ /* 0x000e220008000800 */
[----:B------:R-:W2:Y:S01]  /*12e0*/  LDCU UR10, c[0x0][0x3a4] ;  /* 0x00007480ff0a77ac */ /* 0x000ea20008000800 */
[----:B------:R-:W-:-:S05]  /*12f0*/  UMOV UR4, URZ ;  /* 0x000000ff00047c82 */ /* 0x000fca0008000000 */
.L_x_31:
[C---:B0123--:R-:W-:Y:S01]  /*1300*/  IMAD R9, R0.reuse, UR4, R3 ;  /* 0x0000000400097c24 */ /* 0x04ffe2000f8e0203 */
[----:B------:R-:W-:Y:S01]  /*1310*/  UIADD3 UR4, UPT, UPT, UR4, 0x4, URZ ;  /* 0x0000000404047890 */ /* 0x000fe2000fffe0ff */
[----:B------:R-:W-:Y:S02]  /*1320*/  BSSY.RECONVERGENT B0, `(.L_x_23) ;  /* 0x000001e000007945 */ /* 0x000fe40003800200 */
[C---:B------:R-:W-:Y:S01]  /*1330*/  IMAD.IADD R19, R0.reuse, 0x1, R9 ;  /* 0x0000000100137824 */ /* 0x040fe200078e0209 */
[----:B------:R-:W-:Y:S02]  /*1340*/  ISETP.GT.U32.AND P0, PT, R9, 0x1ff, PT ;  /* 0x000001ff0900780c */ /* 0x000fe40003f04070 */
[----:B------:R-:W-:Y:S01]  /*1350*/  ISETP.NE.AND P1, PT, R5, UR4, PT ;  /* 0x0000000405007c0c */ /* 0x000fe2000bf25270 */
[----:B-1----:R-:W-:Y:S01]  /*1360*/  IMAD.IADD R11, R0, 0x1, R19 ;  /* 0x00000001000b7824 */ /* 0x002fe200078e0213 */
[----:B------:R-:W-:-:S04]  /*1370*/  ISETP.GT.U32.AND P2, PT, R19, 0x1ff, PT ;  /* 0x000001ff1300780c */ /* 0x000fc80003f44070 */
[----:B------:R-:W-:Y:S02]  /*1380*/  IADD3 R7, PT, PT, R0, R11, RZ ;  /* 0x0000000b00077210 */ /* 0x000fe40007ffe0ff */
[----:B------:R-:W-:Y:S02]  /*1390*/  ISETP.GT.U32.AND P3, PT, R11, 0x1ff, PT ;  /* 0x000001ff0b00780c */ /* 0x000fe40003f64070 */
[----:B------:R-:W-:Y:S01]  /*13a0*/  ISETP.GT.U32.AND P4, PT, R7, 0x1ff, PT ;  /* 0x000001ff0700780c */ /* 0x000fe20003f84070 */
[----:B------:R-:W-:-:S12]  /*13b0*/  @P0 BRA `(.L_x_24) ;  /* 0x0000000000500947 */ /* 0x000fd80003800000 */
[----:B------:R-:W-:Y:S02]  /*13c0*/  LOP3.LUT R17, R9, 0xf, RZ, 0xc0, !PT ;  /* 0x0000000f09117812 */ /* 0x000fe400078ec0ff */
[----:B------:R-:W-:-:S03]  /*13d0*/  SHF.R.U32.HI R10, RZ, 0x4, R9 ;  /* 0x00000004ff0a7819 */ /* 0x000fc60000011609 */
[----:B------:R-:W-:Y:S02]  /*13e0*/  IMAD R9, R4, 0x10, R17 ;  /* 0x0000001004097824 */ /* 0x000fe400078e0211 */
[----:B------:R-:W-:-:S03]  /*13f0*/  IMAD R8, R2, 0x20, R10 ;  /* 0x0000002002087824 */ /* 0x000fc600078e020a */
[----:B--2---:R-:W-:-:S04]  /*1400*/  ISETP.GE.AND P0, PT, R9, UR10, PT ;  /* 0x0000000a09007c0c */ /* 0x004fc8000bf06270 */
[----:B0-----:R-:W-:-:S13]  /*1410*/  ISETP.GE.OR P0, PT, R8, UR7, P0 ;  /* 0x0000000708007c0c */ /* 0x001fda0008706670 */
[----:B------:R-:W0:Y:S08]  /*1420*/  @!P0 LDC R15, c[0x0][0x3b0] ;  /* 0x0000ec00ff0f8b82 */ /* 0x000e300000000800 */
[----:B------:R-:W1:Y:S01]  /*1430*/  @!P0 LDC.64 R12, c[0x0][0x388] ;  /* 0x0000e200ff0c8b82 */ /* 0x000e620000000a00 */
[----:B0-----:R-:W-:Y:S02]  /*1440*/  @!P0 IMAD R15, R9, R15, R8 ;  /* 0x0000000f090f8224 */ /* 0x001fe400078e0208 */
[----:B------:R-:W-:-:S02]  /*1450*/  HFMA2 R8, -RZ, RZ, 0, 0 ;  /* 0x00000000ff087431 */ /* 0x000fc400000001ff */
[----:B------:R-:W-:Y:S02]  /*1460*/  IMAD.MOV.U32 R9, RZ, RZ, -0x100000 ;  /* 0xfff00000ff097424 */ /* 0x000fe400078e00ff */
[----:B-1----:R-:W-:-:S05]  /*1470*/  @!P0 IMAD.WIDE R12, R15, 0x8, R12 ;  /* 0x000000080f0c8825 */ /* 0x002fca00078e020c */
[----:B------:R-:W2:Y:S01]  /*1480*/  @!P0 LDG.E.64 R8, desc[UR8][R12.64] ;  /* 0x000000080c088981 */ /* 0x000ea2000c1e1b00 */
[----:B------:R-:W0:Y:S01]  /*1490*/  S2UR UR6, SR_CgaCtaId ;  /* 0x00000000000679c3 */ /* 0x000e220000008800 */
[----:B------:R-:W-:Y:S01]  /*14a0*/  UMOV UR5, 0x400 ;  /* 0x0000040000057882 */ /* 0x000fe20000000000 */
[----:B------:R-:W-:Y:S01]  /*14b0*/  IMAD R10, R10, 0x11, R17 ;  /* 0x000000110a0a7824 */ /* 0x000fe200078e0211 */
[----:B------:R-:W-:-:S04]  /*14c0*/  UIADD3 UR5, UPT, UPT, UR5, 0x900, URZ ;  /* 0x0000090005057890 */ /* 0x000fc8000fffe0ff */
[----:B0-----:R-:W-:-:S06]  /*14d0*/  ULEA UR5, UR6, UR5, 0x18 ;  /* 0x0000000506057291 */ /* 0x001fcc000f8ec0ff */
[----:B------:R-:W-:-:S05]  /*14e0*/  LEA R15, R10, UR5, 0x3 ;  /* 0x000000050a0f7c11 */ /* 0x000fca000f8e18ff */
[----:B--2---:R1:W-:Y:S02]  /*14f0*/  STS.64 [R15], R8 ;  /* 0x000000080f007388 */ /* 0x0043e40000000a00 */
.L_x_24:
[----:B0-2---:R-:W-:Y:S05]  /*1500*/  BSYNC.RECONVERGENT B0 ;  /* 0x0000000000007941 */ /* 0x005fea0003800200 */
.L_x_23:
[----:B------:R-:W-:Y:S04]  /*1510*/  BSSY.RECONVERGENT B0, `(.L_x_25) ;  /* 0x0000016000007945 */ /* 0x000fe80003800200 */
[----:B------:R-:W-:Y:S05]  /*1520*/  @P2 BRA `(.L_x_26) ;  /* 0x0000000000502947 */ /* 0x000fea0003800000 */
[----:B------:R-:W-:Y:S02]  /*1530*/  LOP3.LUT R17, R19, 0xf, RZ, 0xc0, !PT ;  /* 0x0000000f13117812 */ /* 0x000fe400078ec0ff */
[----:B------:R-:W-:-:S03]  /*1540*/  SHF.R.U32.HI R10, RZ, 0x4, R19 ;  /* 0x00000004ff0a7819 */ /* 0x000fc60000011613 */
[----:B-1----:R-:W-:Y:S01]  /*1550*/  IMAD R8, R4, 0x10, R17 ;  /* 0x0000001004087824 */ /* 0x002fe200078e0211 */
[----:B------:R-:W-:-:S04]  /*1560*/  LEA R15, R2, R10, 0x5 ;  /* 0x0000000a020f7211 */ /* 0x000fc800078e28ff */
        /* <DEDUP_REMOVED lines=16> */
.L_x_26:
[----:B------:R-:W-:Y:S05]  /*1670*/  BSYNC.RECONVERGENT B0 ;  /* 0x0000000000007941 */ /* 0x000fea0003800200 */
.L_x_25:
[----:B------:R-:W-:Y:S04]  /*1680*/  BSSY.RECONVERGENT B0, `(.L_x_27) ;  /* 0x0000016000007945 */ /* 0x000fe80003800200 */
[----:B------:R-:W-:Y:S05]  /*1690*/  @P3 BRA `(.L_x_28) ;  /* 0x0000000000503947 */ /* 0x000fea0003800000 */
[----:B01----:R-:W-:Y:S02]  /*16a0*/  LOP3.LUT R15, R11, 0xf, RZ, 0xc0, !PT ;  /* 0x0000000f0b0f7812 */ /* 0x003fe400078ec0ff */
[----:B------:R-:W-:Y:S02]  /*16b0*/  SHF.R.U32.HI R12, RZ, 0x4, R11 ;  /* 0x00000004ff0c7819 */ /* 0x000fe4000001160b */
[----:B------:R-:W-:-:S03]  /*16c0*/  LEA R8, R4, R15, 0x4 ;  /* 0x0000000f04087211 */ /* 0x000fc600078e20ff */
[----:B------:R-:W-:Y:S01]  /*16d0*/  IMAD R13, R2, 0x20, R12 ;  /* 0x00000020020d7824 */ /* 0x000fe200078e020c */
[----:B------:R-:W-:-:S04]  /*16e0*/  ISETP.GE.AND P0, PT, R8, UR10, PT ;  /* 0x0000000a08007c0c */ /* 0x000fc8000bf06270 */
[----:B------:R-:W-:-:S13]  /*16f0*/  ISETP.GE.OR P0, PT, R13, UR7, P0 ;  /* 0x000000070d007c0c */ /* 0x000fda0008706670 */
        /* <DEDUP_REMOVED lines=14> */
.L_x_28:
[----:B------:R-:W-:Y:S05]  /*17e0*/  BSYNC.RECONVERGENT B0 ;  /* 0x0000000000007941 */ /* 0x000fea0003800200 */
.L_x_27:
[----:B------:R-:W-:Y:S04]  /*17f0*/  BSSY.RECONVERGENT B0, `(.L_x_29) ;  /* 0x0000016000007945 */ /* 0x000fe80003800200 */
[----:B------:R-:W-:Y:S05]  /*1800*/  @P4 BRA `(.L_x_30) ;  /* 0x0000000000504947 */ /* 0x000fea0003800000 */
[----:B--2---:R-:W-:Y:S02]  /*1810*/  LOP3.LUT R13, R7, 0xf, RZ, 0xc0, !PT ;  /* 0x0000000f070d7812 */ /* 0x004fe400078ec0ff */
[----:B------:R-:W-:-:S03]  /*1820*/  SHF.R.U32.HI R12, RZ, 0x4, R7 ;  /* 0x00000004ff0c7819 */ /* 0x000fc60000011607 */
[----:B01----:R-:W-:Y:S02]  /*1830*/  IMAD R8, R4, 0x10, R13 ;  /* 0x0000001004087824 */ /* 0x003fe400078e020d */
[----:B------:R-:W-:-:S03]  /*1840*/  IMAD R7, R2, 0x20, R12 ;  /* 0x0000002002077824 */ /* 0x000fc600078e020c */
[----:B------:R-:W-:-:S04]  /*1850*/  ISETP.GE.AND P0, PT, R8, UR10, PT ;  /* 0x0000000a08007c0c */ /* 0x000fc8000bf06270 */
[----:B------:R-:W-:-:S13]  /*1860*/  ISETP.GE.OR P0, PT, R7, UR7, P0 ;  /* 0x0000000707007c0c */ /* 0x000fda0008706670 */
        /* <DEDUP_REMOVED lines=14> */
.L_x_30:
[----:B------:R-:W-:Y:S05]  /*1950*/  BSYNC.RECONVERGENT B0 ;  /* 0x0000000000007941 */ /* 0x000fea0003800200 */
.L_x_29:
[----:B------:R-:W-:Y:S05]  /*1960*/  @P1 BRA `(.L_x_31) ;  /* 0xfffffff800641947 */ /* 0x000fea000383ffff */
.L_x_22:
[----:B------:R-:W-:-:S13]  /*1970*/  ISETP.NE.AND P0, PT, R14, RZ, PT ;  /* 0x000000ff0e00720c */ /* 0x000fda0003f05270 */
[----:B------:R-:W-:Y:S05]  /*1980*/  @!P0 BRA `(.L_x_32) ;  /* 0x0000000000808947 */ /* 0x000fea0003800000 */
[----:B------:R-:W4:Y:S01]  /*1990*/  LDCU UR10, c[0x0][0x3a8] ;  /* 0x00007500ff0a77ac */ /* 0x000f220008000800 */
[----:B------:R-:W0:Y:S01]  /*19a0*/  LDCU UR7, c[0x0][0x3a4] ;  /* 0x00007480ff0777ac */ /* 0x000e220008000800 */
[----:B------:R-:W-:-:S05]  /*19b0*/  UMOV UR4, URZ ;  /* 0x000000ff00047c82 */ /* 0x000fca0008000000 */
.L_x_35:
[----:B---3--:R-:W-:Y:S01]  /*19c0*/  IMAD R7, R0, R5, R3 ;  /* 0x0000000500077224 */ /* 0x008fe200078e0203 */
[----:B------:R-:W-:Y:S01]  /*19d0*/  UIADD3 UR4, UPT, UPT, UR4, 0x1, URZ ;  /* 0x0000000104047890 */ /* 0x000fe2000fffe0ff */
[----:B------:R-:W-:Y:S03]  /*19e0*/  BSSY.RECONVERGENT B0, `(.L_x_33) ;  /* 0x0000018000007945 */ /* 0x000fe60003800200 */
[----:B------:R-:W-:Y:S02]  /*19f0*/  ISETP.GT.U32.AND P0, PT, R7, 0x1ff, PT ;  /* 0x000001ff0700780c */ /* 0x000fe40003f04070 */
[----:B------:R-:W-:-:S11]  /*1a00*/  ISETP.NE.AND P1, PT, R14, UR4, PT ;  /* 0x000000040e007c0c */ /* 0x000fd6000bf25270 */
[----:B------:R-:W-:Y:S05]  /*1a10*/  @P0 BRA `(.L_x_34) ;  /* 0x0000000000500947 */ /* 0x000fea0003800000 */
[----:B-12---:R-:W-:Y:S02]  /*1a20*/  LOP3.LUT R13, R7, 0xf, RZ, 0xc0, !PT ;  /* 0x0000000f070d7812 */ /* 0x006fe400078ec0ff */
[----:B------:R-:W-:-:S03]  /*1a30*/  SHF.R.U32.HI R12, RZ, 0x4, R7 ;  /* 0x00000004ff0c7819 */ /* 0x000fc60000011607 */
[----:B0-----:R-:W-:Y:S01]  /*1a40*/  IMAD R8, R4, 0x10, R13 ;  /* 0x0000001004087824 */ /* 0x001fe200078e020d */
[----:B------:R-:W-:-:S04]  /*1a50*/  LEA R7, R2, R12, 0x5 ;  /* 0x0000000c02077211 */ /* 0x000fc800078e28ff */
[----:B------:R-:W-:-:S04]  /*1a60*/  ISETP.GE.AND P0, PT, R8, UR7, PT ;  /* 0x0000000708007c0c */ /* 0x000fc8000bf06270 */
[----:B----4-:R-:W-:-:S13]  /*1a70*/  ISETP.GE.OR P0, PT, R7, UR10, P0 ;  /* 0x0000000a07007c0c */ /* 0x010fda0008706670 */
        /* <DEDUP_REMOVED lines=14> */
.L_x_34:
[----:B0---4-:R-:W-:Y:S05]  /*1b60*/  BSYNC.RECONVERGENT B0 ;  /* 0x0000000000007941 */ /* 0x011fea0003800200 */
.L_x_33:
[----:B------:R-:W-:Y:S01]  /*1b70*/  IADD3 R5, PT, PT, R5, 0x1, RZ ;  /* 0x0000000105057810 */ /* 0x000fe20007ffe0ff */
[----:B------:R-:W-:Y:S06]  /*1b80*/  @P1 BRA `(.L_x_35) ;  /* 0xfffffffc008c1947 */ /* 0x000fec000383ffff */
.L_x_32:
[----:B---3--:R-:W3:Y:S01]  /*1b90*/  I2F.U32.RP R7, R0 ;  /* 0x0000000000077306 */ /* 0x008ee20000209000 */
[----:B------:R-:W-:Y:S01]  /*1ba0*/  IADD3 R5, PT, PT, R3, R0, RZ ;  /* 0x0000000003057210 */ /* 0x000fe20007ffe0ff */
[----:B-1----:R-:W-:Y:S01]  /*1bb0*/  IMAD.MOV R11, RZ, RZ, -R0 ;  /* 0x000000ffff0b7224 */ /* 0x002fe200078e0a00 */
[----:B------:R-:W-:Y:S01]  /*1bc0*/  BAR.SYNC.DEFER_BLOCKING 0x0 ;  /* 0x0000000000007b1d */ /* 0x000fe20000010000 */
[----:B------:R-:W-:Y:S02]  /*1bd0*/  ISETP.NE.U32.AND P2, PT, R0, RZ, PT ;  /* 0x000000ff0000720c */ /* 0x000fe40003f45070 */
[C---:B------:R-:W-:Y:S02]  /*1be0*/  ISETP.GE.U32.AND P0, PT, R5.reuse, 0x8, PT ;  /* 0x000000080500780c */ /* 0x040fe40003f06070 */
[----:B------:R-:W-:Y:S02]  /*1bf0*/  VIMNMX.U32 R10, PT, PT, R5, 0x8, !PT ;  /* 0x00000008050a7848 */ /* 0x000fe40007fe0000 */
[----:B------:R-:W-:Y:S01]  /*1c00*/  SEL R12, RZ, 0x1, P0 ;  /* 0x00000001ff0c7807 */ /* 0x000fe20000000000 */
[----:B---3--:R-:W0:Y:S02]  /*1c10*/  MUFU.RCP R7, R7 ;  /* 0x0000000700077308 */ /* 0x008e240000001000 */
[----:B0-2---:R-:W-:Y:S01]  /*1c20*/  VIADD R8, R7, 0xffffffe ;  /* 0x0ffffffe07087836 */ /* 0x005fe20000000000 */
[----:B------:R-:W-:Y:S01]  /*1c30*/  IADD3 R7, PT, PT, R10, -R5, -R12 ;  /* 0x800000050a077210 */ /* 0x000fe20007ffe80c */
[----:B------:R-:W-:-:S04]  /*1c40*/  IMAD.MOV.U32 R10, RZ, RZ, RZ ;  /* 0x000000ffff0a7224 */ /* 0x000fc800078e00ff */
[----:B------:R0:W1:Y:S02]  /*1c50*/  F2I.FTZ.U32.TRUNC.NTZ R9, R8 ;  /* 0x0000000800097305 */ /* 0x000064000021f000 */
[----:B0-----:R-:W-:Y:S02]  /*1c60*/  IMAD.MOV.U32 R8, RZ, RZ, RZ ;  /* 0x000000ffff087224 */ /* 0x001fe400078e00ff */
[----:B-1----:R-:W-:-:S04]  /*1c70*/  IMAD R11, R11, R9, RZ ;  /* 0x000000090b0b7224 */ /* 0x002fc800078e02ff */
[----:B------:R-:W-:-:S04]  /*1c80*/  IMAD.HI.U32 R14, R9, R11, R8 ;  /* 0x0000000b090e7227 */ /* 0x000fc800078e0008 */
[----:B------:R-:W-:Y:S02]  /*1c90*/  IMAD.IADD R11, R0, 0x1, R5 ;  /* 0x00000001000b7824 */ /* 0x000fe400078e0205 */
[----:B------:R-:W-:-:S04]  /*1ca0*/  IMAD.HI.U32 R13, R14, R7, RZ ;  /* 0x000000070e0d7227 */ /* 0x000fc800078e00ff */
[----:B------:R-:W-:-:S04]  /*1cb0*/  IMAD.MOV R8, RZ, RZ, -R13 ;  /* 0x000000ffff087224 */ /* 0x000fc800078e0a0d */
[----:B------:R-:W-:-:S05]  /*1cc0*/  IMAD R7, R0, R8, R7 ;  /* 0x0000000800077224 */ /* 0x000fca00078e0207 */
[----:B------:R-:W-:-:S13]  /*1cd0*/  ISETP.GE.U32.AND P0, PT, R7, R0, PT ;  /* 0x000000000700720c */ /* 0x000fda0003f06070 */
[----:B------:R-:W-:Y:S01]  /*1ce0*/  @P0 IADD3 R7, PT, PT, -R0, R7, RZ ;  /* 0x0000000700070210 */ /* 0x000fe20007ffe1ff */
[----:B------:R-:W-:-:S03]  /*1cf0*/  @P0 VIADD R13, R13, 0x1 ;  /* 0x000000010d0d0836 */ /* 0x000fc60000000000 */
[----:B------:R-:W-:Y:S02]  /*1d00*/  ISETP.GE.U32.AND P1, PT, R7, R0, PT ;  /* 0x000000000700720c */ /* 0x000fe40003f26070 */
[----:B------:R-:W-:-:S05]  /*1d10*/  LEA R7, R6, R3, 0x3 ;  /* 0x0000000306077211 */ /* 0x000fca00078e18ff */
[----:B------:R-:W-:-:S06]  /*1d20*/  IMAD.IADD R9, R0, 0x1, R7 ;  /* 0x0000000100097824 */ /* 0x000fcc00078e0207 */
[----:B------:R-:W-:Y:S01]  /*1d30*/  @P1 VIADD R13, R13, 0x1 ;  /* 0x000000010d0d1836 */ /* 0x000fe20000000000 */
[----:B------:R-:W-:-:S04]  /*1d40*/  @!P2 LOP3.LUT R13, RZ, R0, RZ, 0x33, !PT ;  /* 0x00000000ff0da212 */ /* 0x000fc800078e33ff */
[----:B------:R-:W-:Y:S01]  /*1d50*/  IADD3 R8, PT, PT, R12, R13, RZ ;  /* 0x0000000d0c087210 */ /* 0x000fe20007ffe0ff */
[C---:B------:R-:W-:Y:S01]  /*1d60*/  IMAD.IADD R12, R0.reuse, 0x1, R9 ;  /* 0x00000001000c7824 */ /* 0x040fe200078e0209 */
[----:B------:R-:W-:Y:S02]  /*1d70*/  IADD3 R13, PT, PT, R0, R11, RZ ;  /* 0x0000000b000d7210 */ /* 0x000fe40007ffe0ff */
[----:B------:R-:W-:-:S07]  /*1d80*/  LOP3.LUT R18, R8, 0x3, RZ, 0xc0, !PT ;  /* 0x0000000308127812 */ /* 0x000fce00078ec0ff */
.L_x_53:
[----:B------:R-:W-:Y:S01]  /*1d90*/  ISETP.GT.U32.AND P0, PT, R3, 0x7, PT ;  /* 0x000000070300780c */ /* 0x000fe20003f04070 */
[----:B------:R-:W0:Y:S01]  /*1da0*/  LDCU UR6, c[0x0][0x3a8] ;  /* 0x00007500ff0677ac */ /* 0x000e220008000800 */
[----:B------:R-:W-:Y:S11]  /*1db0*/  BSSY.RECONVERGENT B1, `(.L_x_36) ;  /* 0x0000082000017945 */ /* 0x000ff60003800200 */
[----:B-1234-:R-:W-:Y:S05]  /*1dc0*/  @P0 BRA `(.L_x_37) ;  /* 0x0000000800000947 */ /* 0x01efea0003800000 */
[----:B------:R-:W-:Y:S01]  /*1dd0*/  ISETP.NE.AND P0, PT, R18, 0x3, PT ;  /* 0x000000031200780c */ /* 0x000fe20003f05270 */
[----:B------:R-:W-:Y:S01]  /*1de0*/  BSSY.RECONVERGENT B0, `(.L_x_38) ;  /* 0x0000037000007945 */ /* 0x000fe20003800200 */
[----:B------:R-:W-:Y:S02]  /*1df0*/  IMAD R20, R2, 0x20, R10 ;  /* 0x0000002002147824 */ /* 0x000fe400078e020a */
[----:B------:R-:W-:-:S09]  /*1e00*/  IMAD.MOV.U32 R25, RZ, RZ, R3 ;  /* 0x000000ffff197224 */ /* 0x000fd200078e0003 */
[----:B------:R-:W-:Y:S05]  /*1e10*/  @!P0 BRA `(.L_x_39) ;  /* 0x0000000000cc8947 */ /* 0x000fea0003800000 */
[----:B------:R-:W1:Y:S01]  /*1e20*/  LDC R19, c[0x0][0x3a8] ;  /* 0x0000ea00ff137b82 */ /* 0x000e620000000800 */
[----:B------:R-:W-:Y:S01]  /*1e30*/  BSSY.RECONVERGENT B2, `(.L_x_40) ;  /* 0x0000010000027945 */ /* 0x000fe20003800200 */
[----:B------:R-:W-:-:S06]  /*1e40*/  ISETP.NE.AND P2, PT, R18, RZ, PT ;  /* 0x000000ff1200720c */ /* 0x000fcc0003f45270 */
[----:B------:R-:W2:Y:S01]  /*1e50*/  LDC R22, c[0x0][0x3a0] ;  /* 0x0000e800ff167b82 */ /* 0x000ea20000000800 */
[----:B-1----:R-:W-:-:S04]  /*1e60*/  ISETP.GE.AND P0, PT, R20, R19, PT ;  /* 0x000000131400720c */ /* 0x002fc80003f06270 */
[----:B--2---:R-:W-:-:S13]  /*1e70*/  ISETP.GE.OR P1, PT, R7, R22, P0 ;  /* 0x000000160700720c */ /* 0x004fda0000726670 */
[----:B------:R-:W-:Y:S05]  /*1e80*/  @P1 BRA `(.L_x_41) ;  /* 0x0000000000281947 */ /* 0x000fea0003800000 */
[----:B------:R-:W1:Y:S01]  /*1e90*/  S2UR UR5, SR_CgaCtaId ;  /* 0x00000000000579c3 */ /* 0x000e620000008800 */
[----:B------:R-:W-:Y:S01]  /*1ea0*/  UMOV UR4, 0x400 ;  /* 0x0000040000047882 */ /* 0x000fe20000000000 */
[----:B------:R-:W-:Y:S02]  /*1eb0*/  IMAD R14, R10, 0x9, R3 ;  /* 0x000000090a0e7824 */ /* 0x000fe400078e0203 */
[----:B------:R-:W-:Y:S01]  /*1ec0*/  IMAD R21, R7, R19, R20 ;  /* 0x0000001307157224 */ /* 0x000fe200078e0214 */
[----:B-1----:R-:W-:-:S06]  /*1ed0*/  ULEA UR4, UR5, UR4, 0x18 ;  /* 0x0000000405047291 */ /* 0x002fcc000f8ec0ff */
[----:B------:R-:W-:Y:S02]  /*1ee0*/  LEA R16, R14, UR4, 0x3 ;  /* 0x000000040e107c11 */ /* 0x000fe4000f8e18ff */
[----:B------:R-:W1:Y:S04]  /*1ef0*/  LDC.64 R14, c[0x0][0x390] ;  /* 0x0000e400ff0e7b82 */ /* 0x000e680000000a00 */
[----:B------:R-:W2:Y:S01]  /*1f00*/  LDS.64 R16, [R16] ;  /* 0x0000000010107984 */ /* 0x000ea20000000a00 */
[----:B-1----:R-:W-:-:S05]  /*1f10*/  IMAD.WIDE R14, R21, 0x8, R14 ;  /* 0x00000008150e7825 */ /* 0x002fca00078e020e */
[----:B--2---:R1:W-:Y:S02]  /*1f20*/  STG.E.64 desc[UR8][R14.64], R16 ;  /* 0x000000100e007986 */ /* 0x0043e4000c101b08 */
.L_x_41:
[----:B0-----:R-:W-:Y:S05]  /*1f30*/  BSYNC.RECONVERGENT B2 ;  /* 0x0000000000027941 */ /* 0x001fea0003800200 */
.L_x_40:
[----:B------:R-:W-:Y:S01]  /*1f40*/  MOV R25, R5 ;  /* 0x0000000500197202 */ /* 0x000fe20000000f00 */
[----:B------:R-:W-:Y:S06]  /*1f50*/  @!P2 BRA `(.L_x_39) ;  /* 0x00000000007ca947 */ /* 0x000fec0003800000 */
[----:B------:R-:W-:Y:S01]  /*1f60*/  ISETP.GE.OR P1, PT, R9, R22, P0 ;  /* 0x000000160900720c */ /* 0x000fe20000726670 */
[----:B------:R-:W-:Y:S01]  /*1f70*/  BSSY.RECONVERGENT B2, `(.L_x_42) ;  /* 0x000000d000027945 */ /* 0x000fe20003800200 */
[----:B------:R-:W-:-:S11]  /*1f80*/  ISETP.NE.AND P2, PT, R18, 0x1, PT ;  /* 0x000000011200780c */ /* 0x000fd60003f45270 */
[----:B------:R-:W-:Y:S05]  /*1f90*/  @P1 BRA `(.L_x_43) ;  /* 0x0000000000281947 */ /* 0x000fea0003800000 */
[----:B------:R-:W0:Y:S01]  /*1fa0*/  S2UR UR5, SR_CgaCtaId ;  /* 0x00000000000579c3 */ /* 0x000e220000008800 */
[----:B------:R-:W-:Y:S01]  /*1fb0*/  UMOV UR4, 0x400 ;  /* 0x0000040000047882 */ /* 0x000fe20000000000 */
[----:B-1----:R-:W-:Y:S02]  /*1fc0*/  IMAD R14, R10, 0x9, R5 ;  /* 0x000000090a0e7824 */ /* 0x002fe400078e0205 */
[----:B------:R-:W-:Y:S01]  /*1fd0*/  IMAD R21, R9, R19, R20 ;  /* 0x0000001309157224 */ /* 0x000fe200078e0214 */
[----:B0-----:R-:W-:-:S06]  /*1fe0*/  ULEA UR4, UR5, UR4, 0x18 ;  /* 0x0000000405047291 */ /* 0x001fcc000f8ec0ff */
[----:B------:R-:W-:Y:S02]  /*1ff0*/  LEA R16, R14, UR4, 0x3 ;  /* 0x000000040e107c11 */ /* 0x000fe4000f8e18ff */
[----:B------:R-:W0:Y:S04]  /*2000*/  LDC.64 R14, c[0x0][0x390] ;  /* 0x0000e400ff0e7b82 */ /* 0x000e280000000a00 */
[----:B------:R-:W1:Y:S01]  /*2010*/  LDS.64 R16, [R16] ;  /* 0x0000000010107984 */ /* 0x000e620000000a00 */
[----:B0-----:R-:W-:-:S05]  /*2020*/  IMAD.WIDE R14, R21, 0x8, R14 ;  /* 0x00000008150e7825 */ /* 0x001fca00078e020e */
[----:B-1----:R0:W-:Y:S02]  /*2030*/  STG.E.64 desc[UR8][R14.64], R16 ;  /* 0x000000100e007986 */ /* 0x0021e4000c101b08 */
.L_x_43:
[----:B------:R-:W-:Y:S05]  /*2040*/  BSYNC.RECONVERGENT B2 ;  /* 0x0000000000027941 */ /* 0x000fea0003800200 */
.L_x_42:
[----:B------:R-:W-:Y:S01]  /*2050*/  IMAD.MOV.U32 R25, RZ, RZ, R11 ;  /* 0x000000ffff197224 */ /* 0x000fe200078e000b */
[----:B------:R-:W-:Y:S06]  /*2060*/  @!P2 BRA `(.L_x_39) ;  /* 0x000000000038a947 */ /* 0x000fec0003800000 */
[----:B------:R-:W-:Y:S01]  /*2070*/  ISETP.GE.OR P0, PT, R12, R22, P0 ;  /* 0x000000160c00720c */ /* 0x000fe20000706670 */
[----:B------:R-:W-:-:S12]  /*2080*/  IMAD.MOV.U32 R25, RZ, RZ, R13 ;  /* 0x000000ffff197224 */ /* 0x000fd800078e000d */
[----:B------:R-:W-:Y:S05]  /*2090*/  @P0 BRA `(.L_x_39) ;  /* 0x00000000002c0947 */ /* 0x000fea0003800000 */
[----:B------:R-:W2:Y:S01]  /*20a0*/  S2UR UR5, SR_CgaCtaId ;  /* 0x00000000000579c3 */ /* 0x000ea20000008800 */
[----:B------:R-:W-:Y:S01]  /*20b0*/  UMOV UR4, 0x400 ;  /* 0x0000040000047882 */ /* 0x000fe20000000000 */
[----:B01----:R-:W-:Y:S01]  /*20c0*/  IMAD R14, R10, 0x9, R11 ;  /* 0x000000090a0e7824 */ /* 0x003fe200078e020b */
[----:B------:R-:W-:Y:S01]  /*20d0*/  MOV R25, R13 ;  /* 0x0000000d00197202 */ /* 0x000fe20000000f00 */
[----:B------:R-:W-:Y:S01]  /*20e0*/  IMAD R19, R12, R19, R20 ;  /* 0x000000130c137224 */ /* 0x000fe200078e0214 */
[----:B--2---:R-:W-:-:S06]  /*20f0*/  ULEA UR4, UR5, UR4, 0x18 ;  /* 0x0000000405047291 */ /* 0x004fcc000f8ec0ff */
[----:B------:R-:W-:Y:S02]  /*2100*/  LEA R16, R14, UR4, 0x3 ;  /* 0x000000040e107c11 */ /* 0x000fe4000f8e18ff */
[----:B------:R-:W0:Y:S04]  /*2110*/  LDC.64 R14, c[0x0][0x390] ;  /* 0x0000e400ff0e7b82 */ /* 0x000e280000000a00 */
[----:B------:R-:W1:Y:S01]  /*2120*/  LDS.64 R16, [R16] ;  /* 0x0000000010107984 */ /* 0x000e620000000a00 */
[----:B0-----:R-:W-:-:S05]  /*2130*/  IMAD.WIDE R14, R19, 0x8, R14 ;  /* 0x00000008130e7825 */ /* 0x001fca00078e020e */
[----:B-1----:R2:W-:Y:S02]  /*2140*/  STG.E.64 desc[UR8][R14.64], R16 ;  /* 0x000000100e007986 */ /* 0x0025e4000c101b08 */
.L_x_39:
[----:B0-----:R-:W-:Y:S05]  /*2150*/  BSYNC.RECONVERGENT B0 ;  /* 0x0000000000007941 */ /* 0x001fea0003800200 */
.L_x_38:
[----:B------:R-:W-:-:S13]  /*2160*/  ISETP.GE.U32.AND P0, PT, R8, 0x3, PT ;  /* 0x000000030800780c */ /* 0x000fda0003f06070 */
[----:B------:R-:W-:Y:S05]  /*2170*/  @!P0 BRA `(.L_x_37) ;  /* 0x0000000400148947 */ /* 0x000fea0003800000 */
[----:B------:R-:W0:Y:S01]  /*2180*/  LDC R19, c[0x0][0x3a0] ;  /* 0x0000e800ff137b82 */ /* 0x000e220000000800 */
[----:B------:R-:W3:Y:S02]  /*2190*/  LDCU UR4, c[0x0][0x3a8] ;  /* 0x00007500ff0477ac */ /* 0x000ee40008000800 */
[----:B---3--:R-:W-:-:S13]  /*21a0*/  ISETP.GE.AND P0, PT, R20, UR4, PT ;  /* 0x0000000414007c0c */ /* 0x008fda000bf06270 */
.L_x_52:
[----:B------:R-:W-:Y:S01]  /*21b0*/  IMAD R21, R6, 0x8, R25 ;  /* 0x0000000806157824 */ /* 0x000fe200078e0219 */
[----:B------:R-:W-:Y:S03]  /*21c0*/  BSSY.RECONVERGENT B0, `(.L_x_44) ;  /* 0x000000f000007945 */ /* 0x000fe60003800200 */
[----:B------:R-:W-:Y:S01]  /*21d0*/  IMAD.IADD R23, R0, 0x1, R21 ;  /* 0x0000000100177824 */ /* 0x000fe200078e0215 */
[----:B0-----:R-:W-:-:S04]  /*21e0*/  ISETP.GE.OR P1, PT, R21, R19, P0 ;  /* 0x000000131500720c */ /* 0x001fc80000726670 */
[----:B------:R-:W-:-:S09]  /*21f0*/  ISETP.GE.OR P2, PT, R23, R19, P0 ;  /* 0x000000131700720c */ /* 0x000fd20000746670 */
[----:B---34-:R-:W-:Y:S05]  /*2200*/  @P1 BRA `(.L_x_45) ;  /* 0x0000000000281947 */ /* 0x018fea0003800000 */
[----:B------:R-:W0:Y:S01]  /*2210*/  S2UR UR5, SR_CgaCtaId ;  /* 0x00000000000579c3 */ /* 0x000e220000008800 */
[----:B------:R-:W-:Y:S01]  /*2220*/  UMOV UR4, 0x400 ;  /* 0x0000040000047882 */ /* 0x000fe20000000000 */
[----:B-12---:R-:W-:Y:S02]  /*2230*/  IMAD R14, R10, 0x9, R25 ;  /* 0x000000090a0e7824 */ /* 0x006fe400078e0219 */
[----:B------:R-:W-:Y:S01]  /*2240*/  IMAD R21, R21, UR6, R20 ;  /* 0x0000000615157c24 */ /* 0x000fe2000f8e0214 */
[----:B0-----:R-:W-:-:S06]  /*2250*/  ULEA UR4, UR5, UR4, 0x18 ;  /* 0x0000000405047291 */ /* 0x001fcc000f8ec0ff */
[----:B------:R-:W-:Y:S02]  /*2260*/  LEA R16, R14, UR4, 0x3 ;  /* 0x000000040e107c11 */ /* 0x000fe4000f8e18ff */
[----:B------:R-:W0:Y:S04]  /*2270*/  LDC.64 R14, c[0x0][0x390] ;  /* 0x0000e400ff0e7b82 */ /* 0x000e280000000a00 */
[----:B------:R-:W1:Y:S01]  /*2280*/  LDS.64 R16, [R16] ;  /* 0x0000000010107984 */ /* 0x000e620000000a00 */
[----:B0-----:R-:W-:-:S05]  /*2290*/  IMAD.WIDE R14, R21, 0x8, R14 ;  /* 0x00000008150e7825 */ /* 0x001fca00078e020e */
[----:B-1----:R0:W-:Y:S02]  /*22a0*/  STG.E.64 desc[UR8][R14.64], R16 ;  /* 0x000000100e007986 */ /* 0x0021e4000c101b08 */
.L_x_45:
[----:B------:R-:W-:Y:S05]  /*22b0*/  BSYNC.RECONVERGENT B0 ;  /* 0x0000000000007941 */ /* 0x000fea0003800200 */
.L_x_44:
[----:B------:R-:W-:Y:S01]  /*22c0*/  BSSY.RECONVERGENT B0, `(.L_x_46) ;  /* 0x000000e000007945 */ /* 0x000fe20003800200 */
[C---:B------:R-:W-:Y:S01]  /*22d0*/  IADD3 R21, PT, PT, R0.reuse, R23, RZ ;  /* 0x0000001700157210 */ /* 0x040fe20007ffe0ff */
[----:B------:R-:W-:Y:S02]  /*22e0*/  IMAD.IADD R25, R0, 0x1, R25 ;  /* 0x0000000100197824 */ /* 0x000fe400078e0219 */
[----:B------:R-:W-:Y:S05]  /*22f0*/  @P2 BRA `(.L_x_47) ;  /* 0x0000000000282947 */ /* 0x000fea0003800000 */
[----:B------:R-:W3:Y:S01]  /*2300*/  S2UR UR5, SR_CgaCtaId ;  /* 0x00000000000579c3 */ /* 0x000ee20000008800 */
[----:B------:R-:W-:Y:S01]  /*2310*/  UMOV UR4, 0x400 ;  /* 0x0000040000047882 */ /* 0x000fe20000000000 */
[----:B012---:R-:W-:Y:S02]  /*2320*/  IMAD R14, R10, 0x9, R25 ;  /* 0x000000090a0e7824 */ /* 0x007fe400078e0219 */
[----:B------:R-:W-:Y:S01]  /*2330*/  IMAD R23, R23, UR6, R20 ;  /* 0x0000000617177c24 */ /* 0x000fe2000f8e0214 */
[----:B---3--:R-:W-:-:S06]  /*2340*/  ULEA UR4, UR5, UR4, 0x18 ;  /* 0x0000000405047291 */ /* 0x008fcc000f8ec0ff */
[----:B------:R-:W-:Y:S02]  /*2350*/  LEA R16, R14, UR4, 0x3 ;  /* 0x000000040e107c11 */ /* 0x000fe4000f8e18ff */
[----:B------:R-:W0:Y:S04]  /*2360*/  LDC.64 R14, c[0x0][0x390] ;  /* 0x0000e400ff0e7b82 */ /* 0x000e280000000a00 */
[----:B------:R-:W1:Y:S01]  /*2370*/  LDS.64 R16, [R16] ;  /* 0x0000000010107984 */ /* 0x000e620000000a00 */
[----:B0-----:R-:W-:-:S05]  /*2380*/  IMAD.WIDE R14, R23, 0x8, R14 ;  /* 0x00000008170e7825 */ /* 0x001fca00078e020e */
[----:B-1----:R3:W-:Y:S02]  /*2390*/  STG.E.64 desc[UR8][R14.64], R16 ;  /* 0x000000100e007986 */ /* 0x0027e4000c101b08 */
.L_x_47:
[----:B------:R-:W-:Y:S05]  /*23a0*/  BSYNC.RECONVERGENT B0 ;  /* 0x0000000000007941 */ /* 0x000fea0003800200 */
.L_x_46:
[----:B------:R-:W-:Y:S01]  /*23b0*/  ISETP.GE.OR P1, PT, R21, R19, P0 ;  /* 0x000000131500720c */ /* 0x000fe20000726670 */
[C---:B------:R-:W-:Y:S01]  /*23c0*/  IMAD.IADD R22, R0.reuse, 0x1, R21 ;  /* 0x0000000100167824 */ /* 0x040fe200078e0215 */
[----:B------:R-:W-:Y:S01]  /*23d0*/  BSSY.RECONVERGENT B0, `(.L_x_48) ;  /* 0x000000e000007945 */ /* 0x000fe20003800200 */
[----:B------:R-:W-:-:S03]  /*23e0*/  IADD3 R25, PT, PT, R0, R25, RZ ;  /* 0x0000001900197210 */ /* 0x000fc60007ffe0ff */
[----:B------:R-:W-:-:S07]  /*23f0*/  ISETP.GE.OR P2, PT, R22, R19, P0 ;  /* 0x000000131600720c */ /* 0x000fce0000746670 */
[----:B------:R-:W-:Y:S06]  /*2400*/  @P1 BRA `(.L_x_49) ;  /* 0x0000000000281947 */ /* 0x000fec0003800000 */
[----:B------:R-:W4:Y:S01]  /*2410*/  S2UR UR5, SR_CgaCtaId ;  /* 0x00000000000579c3 */ /* 0x000f220000008800 */
[----:B------:R-:W-:Y:S01]  /*2420*/  UMOV UR4, 0x400 ;  /* 0x0000040000047882 */ /* 0x000fe20000000000 */
[----:B0123--:R-:W-:Y:S02]  /*2430*/  IMAD R14, R10, 0x9, R25 ;  /* 0x000000090a0e7824 */ /* 0x00ffe400078e0219 */
[----:B------:R-:W-:-:S04]  /*2440*/  IMAD R21, R21, UR6, R20 ;  /* 0x0000000615157c24 */ /* 0x000fc8000f8e0214 */
[----:B------:R-:W0:Y:S01]  /*2450*/  LDC.64 R16, c[0x0][0x390] ;  /* 0x0000e400ff107b82 */ /* 0x000e220000000a00 */
[----:B----4-:R-:W-:-:S06]  /*2460*/  ULEA UR4, UR5, UR4, 0x18 ;  /* 0x0000000405047291 */ /* 0x010fcc000f8ec0ff */
[----:B------:R-:W-:Y:S01]  /*2470*/  LEA R14, R14, UR4, 0x3 ;  /* 0x000000040e0e7c11 */ /* 0x000fe2000f8e18ff */
[----:B0-----:R-:W-:-:S05]  /*2480*/  IMAD.WIDE R16, R21, 0x8, R16 ;  /* 0x0000000815107825 */ /* 0x001fca00078e0210 */
[----:B------:R-:W0:Y:S04]  /*2490*/  LDS.64 R14, [R14] ;  /* 0x000000000e0e7984 */ /* 0x000e280000000a00 */
[----:B0-----:R4:W-:Y:S02]  /*24a0*/  STG.E.64 desc[UR8][R16.64], R14 ;  /* 0x0000000e10007986 */ /* 0x0019e4000c101b08 */
.L_x_49:
[----:B------:R-:W-:Y:S05]  /*24b0*/  BSYNC.RECONVERGENT B0 ;  /* 0x0000000000007941 */ /* 0x000fea0003800200 */
.L_x_48:
[----:B------:R-:W-:Y:S01]  /*24c0*/  BSSY.RECONVERGENT B0, `(.L_x_50) ;  /* 0x000000d000007945 */ /* 0x000fe20003800200 */
[----:B------:R-:W-:-:S03]  /*24d0*/  IMAD.IADD R25, R0, 0x1, R25 ;  /* 0x0000000100197824 */ /* 0x000fc600078e0219 */
[----:B------:R-:W-:Y:S05]  /*24e0*/  @P2 BRA `(.L_x_51) ;  /* 0x0000000000282947 */ /* 0x000fea0003800000 */
[----:B------:R-:W5:Y:S01]  /*24f0*/  S2UR UR5, SR_CgaCtaId ;  /* 0x00000000000579c3 */ /* 0x000f620000008800 */
[----:B------:R-:W-:Y:S01]  /*2500*/  UMOV UR4, 0x400 ;  /* 0x0000040000047882 */ /* 0x000fe20000000000 */
[----:B01234-:R-:W-:Y:S02]  /*2510*/  IMAD R14, R10, 0x9, R25 ;  /* 0x000000090a0e7824 */ /* 0x01ffe400078e0219 */
[----:B------:R-:W-:-:S04]  /*2520*/  IMAD R21, R22, UR6, R20 ;  /* 0x0000000616157c24 */ /* 0x000fc8000f8e0214 */
[----:B------:R-:W0:Y:S01]  /*2530*/  LDC.64 R16, c[0x0][0x390] ;  /* 0x0000e400ff107b82 */ /* 0x000e220000000a00 */
[----:B-----5:R-:W-:-:S06]  /*2540*/  ULEA UR4, UR5, UR4, 0x18 ;  /* 0x0000000405047291 */ /* 0x020fcc000f8ec0ff */
[----:B------:R-:W-:Y:S01]  /*2550*/  LEA R14, R14, UR4, 0x3 ;  /* 0x000000040e0e7c11 */ /* 0x000fe2000f8e18ff */
[----:B0-----:R-:W-:-:S05]  /*2560*/  IMAD.WIDE R16, R21, 0x8, R16 ;  /* 0x0000000815107825 */ /* 0x001fca00078e0210 */
[----:B------:R-:W0:Y:S04]  /*2570*/  LDS.64 R14, [R14] ;  /* 0x000000000e0e7984 */ /* 0x000e280000000a00 */
[----:B0-----:R0:W-:Y:S02]  /*2580*/  STG.E.64 desc[UR8][R16.64], R14 ;  /* 0x0000000e10007986 */ /* 0x0011e4000c101b08 */
.L_x_51:
[----:B------:R-:W-:Y:S05]  /*2590*/  BSYNC.RECONVERGENT B0 ;  /* 0x0000000000007941 */ /* 0x000fea0003800200 */
.L_x_50:
[----:B------:R-:W-:-:S05]  /*25a0*/  IMAD.IADD R25, R0, 0x1, R25 ;  /* 0x0000000100197824 */ /* 0x000fca00078e0219 */
[----:B------:R-:W-:-:S13]  /*25b0*/  ISETP.GE.U32.AND P1, PT, R25, 0x8, PT ;  /* 0x000000081900780c */ /* 0x000fda0003f26070 */
[----:B------:R-:W-:Y:S05]  /*25c0*/  @!P1 BRA `(.L_x_52) ;  /* 0xfffffff800f89947 */ /* 0x000fea000383ffff */
.L_x_37:
[----:B0-----:R-:W-:Y:S05]  /*25d0*/  BSYNC.RECONVERGENT B1 ;  /* 0x0000000000017941 */ /* 0x001fea0003800200 */
.L_x_36:
[----:B------:R-:W-:-:S04]  /*25e0*/  IADD3 R10, PT, PT, R10, 0x1, RZ ;  /* 0x000000010a0a7810 */ /* 0x000fc80007ffe0ff */
[----:B------:R-:W-:-:S13]  /*25f0*/  ISETP.NE.AND P0, PT, R10, 0x20, PT ;  /* 0x000000200a00780c */ /* 0x000fda0003f05270 */
[----:B------:R-:W-:Y:S05]  /*2600*/  @P0 BRA `(.L_x_53) ;  /* 0xfffffff400e00947 */ /* 0x000fea000383ffff */
[----:B------:R-:W0:Y:S01]  /*2610*/  I2F.U32.RP R10, R0 ;  /* 0x00000000000a7306 */ /* 0x000e220000209000 */
[----:B------:R-:W-:Y:S01]  /*2620*/  IMAD.MOV R11, RZ, RZ, -R0 ;  /* 0x000000ffff0b7224 */ /* 0x000fe200078e0a00 */
[C---:B------:R-:W-:Y:S02]  /*2630*/  ISETP.GE.U32.AND P0, PT, R5.reuse, 0x10, PT ;  /* 0x000000100500780c */ /* 0x040fe40003f06070 */
[----:B------:R-:W-:Y:S02]  /*2640*/  VIMNMX.U32 R8, PT, PT, R5, 0x10, !PT ;  /* 0x0000001005087848 */ /* 0x000fe40007fe0000 */
[----:B------:R-:W-:Y:S02]  /*2650*/  SEL R9, RZ, 0x1, P0 ;  /* 0x00000001ff097807 */ /* 0x000fe40000000000 */
[----:B------:R-:W-:Y:S02]  /*2660*/  ISETP.NE.U32.AND P2, PT, R0, RZ, PT ;  /* 0x000000ff0000720c */ /* 0x000fe40003f45070 */
[----:B------:R-:W-:Y:S01]  /*2670*/  IADD3 R5, PT, PT, R8, -R5, -R9 ;  /* 0x8000000508057210 */ /* 0x000fe20007ffe809 */
[----:B0-----:R-:W0:Y:S02]  /*2680*/  MUFU.RCP R10, R10 ;  /* 0x0000000a000a7308 */ /* 0x001e240000001000 */
[----:B0-----:R-:W-:-:S06]  /*2690*/  VIADD R6, R10, 0xffffffe ;  /* 0x0ffffffe0a067836 */ /* 0x001fcc0000000000 */
[----:B------:R0:W5:Y:S02]  /*26a0*/  F2I.FTZ.U32.TRUNC.NTZ R7, R6 ;  /* 0x0000000600077305 */ /* 0x000164000021f000 */
[----:B0-----:R-:W-:Y:S02]  /*26b0*/  HFMA2 R6, -RZ, RZ, 0, 0 ;  /* 0x00000000ff067431 */ /* 0x001fe400000001ff */
[----:B-----5:R-:W-:-:S04]  /*26c0*/  IMAD R11, R11, R7, RZ ;  /* 0x000000070b0b7224 */ /* 0x020fc800078e02ff */
[----:B------:R-:W-:-:S06]  /*26d0*/  IMAD.HI.U32 R12, R7, R11, R6 ;  /* 0x0000000b070c7227 */ /* 0x000fcc00078e0006 */
[----:B------:R-:W-:-:S04]  /*26e0*/  IMAD.HI.U32 R8, R12, R5, RZ ;  /* 0x000000050c087227 */ /* 0x000fc800078e00ff */
[----:B------:R-:W-:-:S04]  /*26f0*/  IMAD.MOV R6, RZ, RZ, -R8 ;  /* 0x000000ffff067224 */ /* 0x000fc800078e0a08 */
[----:B------:R-:W-:Y:S01]  /*2700*/  IMAD R5, R0, R6, R5 ;  /* 0x0000000600057224 */ /* 0x000fe200078e0205 */
[----:B------:R-:W-:-:S04]  /*2710*/  MOV R6, RZ ;  /* 0x000000ff00067202 */ /* 0x000fc80000000f00 */
[----:B------:R-:W-:-:S13]  /*2720*/  ISETP.GE.U32.AND P0, PT, R5, R0, PT ;  /* 0x000000000500720c */ /* 0x000fda0003f06070 */
[----:B------:R-:W-:Y:S01]  /*2730*/  @P0 IMAD.IADD R5, R5, 0x1, -R0 ;  /* 0x0000000105050824 */ /* 0x000fe200078e0a00 */
[----:B------:R-:W-:-:S04]  /*2740*/  @P0 IADD3 R8, PT, PT, R8, 0x1, RZ ;  /* 0x0000000108080810 */ /* 0x000fc80007ffe0ff */
[----:B------:R-:W-:Y:S01]  /*2750*/  ISETP.GE.U32.AND P1, PT, R5, R0, PT ;  /* 0x000000000500720c */ /* 0x000fe20003f26070 */
[----:B------:R-:W-:-:S04]  /*2760*/  IMAD R5, R4, 0x10, R3 ;  /* 0x0000001004057824 */ /* 0x000fc800078e0203 */
[----:B------:R-:W-:-:S08]  /*2770*/  IMAD.IADD R7, R0, 0x1, R5 ;  /* 0x0000000100077824 */ /* 0x000fd000078e0205 */
[----:B------:R-:W-:Y:S01]  /*2780*/  @P1 VIADD R8, R8, 0x1 ;  /* 0x0000000108081836 */ /* 0x000fe20000000000 */
[----:B------:R-:W-:-:S05]  /*2790*/  @!P2 LOP3.LUT R8, RZ, R0, RZ, 0x33, !PT ;  /* 0x00000000ff08a212 */ /* 0x000fca00078e33ff */
[----:B------:R-:W-:-:S07]  /*27a0*/  IMAD.IADD R8, R9, 0x1, R8 ;  /* 0x0000000109087824 */ /* 0x000fce00078e0208 */
.L_x_63:
[----:B------:R-:W-:Y:S01]  /*27b0*/  ISETP.GT.U32.AND P0, PT, R3, 0xf, PT ;  /* 0x0000000f0300780c */ /* 0x000fe20003f04070 */
[----:B------:R-:W0:Y:S01]  /*27c0*/  LDCU UR10, c[0x0][0x3a4] ;  /* 0x00007480ff0a77ac */ /* 0x000e220008000800 */
[----:B------:R-:W-:Y:S11]  /*27d0*/  BSSY.RECONVERGENT B1, `(.L_x_54) ;  /* 0x0000081000017945 */ /* 0x000ff60003800200 */
[----:B-12---:R-:W-:Y:S05]  /*27e0*/  @P0 BRA `(.L_x_55) ;  /* 0x0000000400fc0947 */ /* 0x006fea0003800000 */
[----:B-1234-:R-:W-:Y:S01]  /*27f0*/  LOP3.LUT R15, R8, 0x3, RZ, 0xc0, !PT ;  /* 0x00000003080f7812 */ /* 0x01efe200078ec0ff */
[----:B------:R-:W-:Y:S01]  /*2800*/  BSSY.RECONVERGENT B0, `(.L_x_56) ;  /* 0x000003e000007945 */ /* 0x000fe20003800200 */
[----:B------:R-:W-:Y:S01]  /*2810*/  LEA R14, R2, R6, 0x5 ;  /* 0x00000006020e7211 */ /* 0x000fe200078e28ff */
[----:B------:R-:W-:Y:S01]  /*2820*/  IMAD.MOV.U32 R22, RZ, RZ, R3 ;  /* 0x000000ffff167224 */ /* 0x000fe200078e0003 */
[----:B------:R-:W-:-:S13]  /*2830*/  ISETP.NE.AND P0, PT, R15, 0x3, PT ;  /* 0x000000030f00780c */ /* 0x000fda0003f05270 */
[----:B------:R-:W-:Y:S05]  /*2840*/  @!P0 BRA `(.L_x_57) ;  /* 0x0000000000e48947 */ /* 0x000fea0003800000 */
[----:B------:R-:W1:Y:S01]  /*2850*/  LDC R12, c[0x0][0x3a4] ;  /* 0x0000e900ff0c7b82 */ /* 0x000e620000000800 */
[----:B------:R-:W-:Y:S01]  /*2860*/  BSSY.RECONVERGENT B2, `(.L_x_58) ;  /* 0x0000012000027945 */ /* 0x000fe20003800200 */
[----:B------:R-:W-:Y:S01]  /*2870*/  ISETP.NE.AND P1, PT, R15, RZ, PT ;  /* 0x000000ff0f00720c */ /* 0x000fe20003f25270 */
[----:B------:R-:W-:-:S05]  /*2880*/  IMAD.IADD R22, R3, 0x1, R0 ;  /* 0x0000000103167824 */ /* 0x000fca00078e0200 */
[----:B------:R-:W2:Y:S01]  /*2890*/  LDC R9, c[0x0][0x3a8] ;  /* 0x0000ea00ff097b82 */ /* 0x000ea20000000800 */
[----:B-1----:R-:W-:-:S04]  /*28a0*/  ISETP.GE.AND P0, PT, R5, R12, PT ;  /* 0x0000000c0500720c */ /* 0x002fc80003f06270 */
[----:B--2---:R-:W-:-:S13]  /*28b0*/  ISETP.GE.OR P0, PT, R14, R9, P0 ;  /* 0x000000090e00720c */ /* 0x004fda0000706670 */
[----:B------:R-:W-:Y:S05]  /*28c0*/  @P0 BRA `(.L_x_59) ;  /* 0x00000000002c0947 */ /* 0x000fea0003800000 */
[----:B------:R-:W1:Y:S01]  /*28d0*/  S2UR UR5, SR_CgaCtaId ;  /* 0x00000000000579c3 */ /* 0x000e620000008800 */
[----:B------:R-:W-:Y:S01]  /*28e0*/  UMOV UR4, 0x400 ;  /* 0x0000040000047882 */ /* 0x000fe20000000000 */
[----:B------:R-:W-:Y:S01]  /*28f0*/  IMAD R10, R6, 0x11, R3 ;  /* 0x00000011060a7824 */ /* 0x000fe200078e0203 */
[----:B------:R-:W-:Y:S01]  /*2900*/  UIADD3 UR4, UPT, UPT, UR4, 0x900, URZ ;  /* 0x0000090004047890 */ /* 0x000fe2000fffe0ff */
[----:B------:R-:W-:-:S04]  /*2910*/  IMAD R13, R14, R12, R5 ;  /* 0x0000000c0e0d7224 */ /* 0x000fc800078e0205 */
[----:B------:R-:W2:Y:S01]  /*2920*/  LDC.64 R16, c[0x0][0x398] ;  /* 0x0000e600ff107b82 */ /* 0x000ea20000000a00 */
[----:B-1----:R-:W-:-:S06]  /*2930*/  ULEA UR4, UR5, UR4, 0x18 ;  /* 0x0000000405047291 */ /* 0x002fcc000f8ec0ff */
[----:B------:R-:W-:Y:S01]  /*2940*/  LEA R10, R10, UR4, 0x3 ;  /* 0x000000040a0a7c11 */ /* 0x000fe2000f8e18ff */
[----:B--2---:R-:W-:-:S05]  /*2950*/  IMAD.WIDE R16, R13, 0x8, R16 ;  /* 0x000000080d107825 */ /* 0x004fca00078e0210 */
[----:B------:R-:W1:Y:S04]  /*2960*/  LDS.64 R10, [R10] ;  /* 0x000000000a0a7984 */ /* 0x000e680000000a00 */
[----:B-1----:R1:W-:Y:S02]  /*2970*/  STG.E.64 desc[UR8][R16.64], R10 ;  /* 0x0000000a10007986 */ /* 0x0023e4000c101b08 */
.L_x_59:
[----:B0-----:R-:W-:Y:S05]  /*2980*/  BSYNC.RECONVERGENT B2 ;  /* 0x0000000000027941 */ /* 0x001fea0003800200 */
.L_x_58:
[----:B------:R-:W-:Y:S05]  /*2990*/  @!P1 BRA `(.L_x_57) ;  /* 0x0000000000909947 */ /* 0x000fea0003800000 */
[----:B------:R-:W-:Y:S01]  /*29a0*/  ISETP.GE.AND P0, PT, R7, R12, PT ;  /* 0x0000000c0700720c */ /* 0x000fe20003f06270 */
[----:B------:R-:W-:Y:S01]  /*29b0*/  BSSY.RECONVERGENT B2, `(.L_x_60) ;  /* 0x0000010000027945 */ /* 0x000fe20003800200 */
[----:B------:R-:W-:Y:S02]  /*29c0*/  ISETP.NE.AND P1, PT, R15, 0x1, PT ;  /* 0x000000010f00780c */ /* 0x000fe40003f25270 */
[----:B------:R-:W-:Y:S02]  /*29d0*/  ISETP.GE.OR P0, PT, R14, R9, P0 ;  /* 0x000000090e00720c */ /* 0x000fe40000706670 */
[----:B------:R-:W-:-:S11]  /*29e0*/  IADD3 R15, PT, PT, R0, R22, RZ ;  /* 0x00000016000f7210 */ /* 0x000fd60007ffe0ff */
[----:B------:R-:W-:Y:S05]  /*29f0*/  @P0 BRA `(.L_x_61) ;  /* 0x00000000002c0947 */ /* 0x000fea0003800000 */
[----:B------:R-:W0:Y:S01]  /*2a00*/  S2UR UR5, SR_CgaCtaId ;  /* 0x00000000000579c3 */ /* 0x000e220000008800 */
[----:B------:R-:W-:Y:S01]  /*2a10*/  UMOV UR4, 0x400 ;  /* 0x0000040000047882 */ /* 0x000fe20000000000 */
[----:B-1----:R-:W-:Y:S01]  /*2a20*/  IMAD R10, R6, 0x11, R22 ;  /* 0x00000011060a7824 */ /* 0x002fe200078e0216 */
[----:B------:R-:W-:Y:S01]  /*2a30*/  UIADD3 UR4, UPT, UPT, UR4, 0x900, URZ ;  /* 0x0000090004047890 */ /* 0x000fe2000fffe0ff */
[----:B------:R-:W-:-:S04]  /*2a40*/  IMAD R13, R14, R12, R7 ;  /* 0x0000000c0e0d7224 */ /* 0x000fc800078e0207 */
[----:B------:R-:W1:Y:S01]  /*2a50*/  LDC.64 R16, c[0x0][0x398] ;  /* 0x0000e600ff107b82 */ /* 0x000e620000000a00 */
[----:B0-----:R-:W-:-:S06]  /*2a60*/  ULEA UR4, UR5, UR4, 0x18 ;  /* 0x0000000405047291 */ /* 0x001fcc000f8ec0ff */
[----:B------:R-:W-:Y:S01]  /*2a70*/  LEA R10, R10, UR4, 0x3 ;  /* 0x000000040a0a7c11 */ /* 0x000fe2000f8e18ff */
[----:B-1----:R-:W-:-:S05]  /*2a80*/  IMAD.WIDE R16, R13, 0x8, R16 ;  /* 0x000000080d107825 */ /* 0x002fca00078e0210 */
[----:B------:R-:W0:Y:S04]  /*2a90*/  LDS.64 R10, [R10] ;  /* 0x000000000a0a7984 */ /* 0x000e280000000a00 */
[----:B0-----:R0:W-:Y:S02]  /*2aa0*/  STG.E.64 desc[UR8][R16.64], R10 ;  /* 0x0000000a10007986 */ /* 0x0011e4000c101b08 */
.L_x_61:
[----:B------:R-:W-:Y:S05]  /*2ab0*/  BSYNC.RECONVERGENT B2 ;  /* 0x0000000000027941 */ /* 0x000fea0003800200 */
.L_x_60:
[----:B------:R-:W-:Y:S01]  /*2ac0*/  IMAD.MOV.U32 R22, RZ, RZ, R15 ;  /* 0x000000ffff167224 */ /* 0x000fe200078e000f */
[----:B------:R-:W-:Y:S06]  /*2ad0*/  @!P1 BRA `(.L_x_57) ;  /* 0x0000000000409947 */ /* 0x000fec0003800000 */
[C---:B------:R-:W-:Y:S01]  /*2ae0*/  IMAD.IADD R13, R0.reuse, 0x1, R7 ;  /* 0x00000001000d7824 */ /* 0x040fe200078e0207 */
[----:B------:R-:W-:-:S04]  /*2af0*/  IADD3 R22, PT, PT, R0, R15, RZ ;  /* 0x0000000f00167210 */ /* 0x000fc80007ffe0ff */
[----:B------:R-:W-:-:S04]  /*2b00*/  ISETP.GE.AND P0, PT, R13, R12, PT ;  /* 0x0000000c0d00720c */ /* 0x000fc80003f06270 */
[----:B------:R-:W-:-:S13]  /*2b10*/  ISETP.GE.OR P0, PT, R14, R9, P0 ;  /* 0x000000090e00720c */ /* 0x000fda0000706670 */
[----:B------:R-:W-:Y:S05]  /*2b20*/  @P0 BRA `(.L_x_57) ;  /* 0x00000000002c0947 */ /* 0x000fea0003800000 */
[----:B------:R-:W2:Y:S01]  /*2b30*/  S2UR UR5, SR_CgaCtaId ;  /* 0x00000000000579c3 */ /* 0x000ea20000008800 */
[----:B------:R-:W-:Y:S01]  /*2b40*/  UMOV UR4, 0x400 ;  /* 0x0000040000047882 */ /* 0x000fe20000000000 */
[----:B------:R-:W-:Y:S01]  /*2b50*/  IMAD R9, R6, 0x11, R15 ;  /* 0x0000001106097824 */ /* 0x000fe200078e020f */
[----:B------:R-:W-:-:S05]  /*2b60*/  UIADD3 UR4, UPT, UPT, UR4, 0x900, URZ ;  /* 0x0000090004047890 */ /* 0x000fca000fffe0ff */
[----:B01----:R-:W0:Y:S01]  /*2b70*/  LDC.64 R16, c[0x0][0x398] ;  /* 0x0000e600ff107b82 */ /* 0x003e220000000a00 */
[----:B--2---:R-:W-:-:S06]  /*2b80*/  ULEA UR4, UR5, UR4, 0x18 ;  /* 0x0000000405047291 */ /* 0x004fcc000f8ec0ff */
[----:B------:R-:W-:Y:S01]  /*2b90*/  LEA R10, R9, UR4, 0x3 ;  /* 0x00000004090a7c11 */ /* 0x000fe2000f8e18ff */
[----:B------:R-:W-:-:S04]  /*2ba0*/  IMAD R9, R14, R12, R13 ;  /* 0x0000000c0e097224 */ /* 0x000fc800078e020d */
[----:B0-----:R-:W-:Y:S01]  /*2bb0*/  IMAD.WIDE R16, R9, 0x8, R16 ;  /* 0x0000000809107825 */ /* 0x001fe200078e0210 */
[----:B------:R-:W0:Y:S04]  /*2bc0*/  LDS.64 R10, [R10] ;  /* 0x000000000a0a7984 */ /* 0x000e280000000a00 */
[----:B0-----:R2:W-:Y:S02]  /*2bd0*/  STG.E.64 desc[UR8][R16.64], R10 ;  /* 0x0000000a10007986 */ /* 0x0015e4000c101b08 */
.L_x_57:
[----:B0-----:R-:W-:Y:S05]  /*2be0*/  BSYNC.RECONVERGENT B0 ;  /* 0x0000000000007941 */ /* 0x001fea0003800200 */
.L_x_56:
[----:B------:R-:W-:-:S13]  /*2bf0*/  ISETP.GE.U32.AND P0, PT, R8, 0x3, PT ;  /* 0x000000030800780c */ /* 0x000fda0003f06070 */
[----:B------:R-:W-:Y:S05]  /*2c00*/  @!P0 BRA `(.L_x_55) ;  /* 0x0000000000f48947 */ /* 0x000fea0003800000 */
[----:B------:R-:W0:Y:S01]  /*2c10*/  S2UR UR5, SR_CgaCtaId ;  /* 0x00000000000579c3 */ /* 0x000e220000008800 */
[----:B------:R-:W3:Y:S01]  /*2c20*/  LDCU UR7, c[0x0][0x3a8] ;  /* 0x00007500ff0777ac */ /* 0x000ee20008000800 */
[--C-:B------:R-:W-:Y:S01]  /*2c30*/  IMAD.IADD R9, R0, 0x1, R22.reuse ;  /* 0x0000000100097824 */ /* 0x100fe200078e0216 */
[----:B------:R-:W-:Y:S01]  /*2c40*/  LEA R19, R4, R22, 0x4 ;  /* 0x0000001604137211 */ /* 0x000fe200078e20ff */
[C-C-:B------:R-:W-:Y:S01]  /*2c50*/  IMAD R21, R0.reuse, 0x2, R22.reuse ;  /* 0x0000000200157824 */ /* 0x140fe200078e0216 */
[----:B------:R-:W4:Y:S01]  /*2c60*/  LDCU UR6, c[0x0][0x3a4] ;  /* 0x00007480ff0677ac */ /* 0x000f220008000800 */
[--C-:B------:R-:W-:Y:S02]  /*2c70*/  IMAD R13, R0, 0x3, R22.reuse ;  /* 0x00000003000d7824 */ /* 0x100fe400078e0216 */
[C---:B------:R-:W-:Y:S01]  /*2c80*/  IMAD R18, R6.reuse, 0x11, R9 ;  /* 0x0000001106127824 */ /* 0x040fe200078e0209 */
[----:B------:R-:W-:Y:S01]  /*2c90*/  UMOV UR4, 0x400 ;  /* 0x0000040000047882 */ /* 0x000fe20000000000 */
[C---:B-12---:R-:W-:Y:S01]  /*2ca0*/  IMAD R10, R6.reuse, 0x11, R21 ;  /* 0x00000011060a7824 */ /* 0x046fe200078e0215 */
[----:B------:R-:W-:Y:S01]  /*2cb0*/  UIADD3 UR4, UPT, UPT, UR4, 0x900, URZ ;  /* 0x0000090004047890 */ /* 0x000fe2000fffe0ff */
[----:B------:R-:W-:Y:S01]  /*2cc0*/  IMAD R12, R6, 0x11, R13 ;  /* 0x00000011060c7824 */ /* 0x000fe200078e020d */
[----:B------:R-:W-:Y:S01]  /*2cd0*/  LEA R9, R4, R9, 0x4 ;  /* 0x0000000904097211 */ /* 0x000fe200078e20ff */
[----:B------:R-:W-:-:S02]  /*2ce0*/  IMAD R20, R6, 0x11, R22 ;  /* 0x0000001106147824 */ /* 0x000fc400078e0216 */
[C---:B------:R-:W-:Y:S02]  /*2cf0*/  IMAD R21, R4.reuse, 0x10, R21 ;  /* 0x0000001004157824 */ /* 0x040fe400078e0215 */
[----:B------:R-:W-:Y:S01]  /*2d00*/  IMAD R13, R4, 0x10, R13 ;  /* 0x00000010040d7824 */ /* 0x000fe200078e020d */
[----:B---3--:R-:W-:Y:S01]  /*2d10*/  ISETP.GE.AND P0, PT, R14, UR7, PT ;  /* 0x000000070e007c0c */ /* 0x008fe2000bf06270 */
[----:B------:R-:W-:Y:S02]  /*2d20*/  IMAD.SHL.U32 R20, R20, 0x8, RZ ;  /* 0x0000000814147824 */ /* 0x000fe400078e00ff */
[C---:B----4-:R-:W-:Y:S01]  /*2d30*/  IMAD R29, R14.reuse, UR6, R19 ;  /* 0x000000060e1d7c24 */ /* 0x050fe2000f8e0213 */
[----:B0-----:R-:W-:Y:S01]  /*2d40*/  ULEA UR4, UR5, UR4, 0x18 ;  /* 0x0000000405047291 */ /* 0x001fe2000f8ec0ff */
[C---:B------:R-:W-:Y:S02]  /*2d50*/  IMAD R23, R14.reuse, UR6, R9 ;  /* 0x000000060e177c24 */ /* 0x040fe4000f8e0209 */
[----:B------:R-:W-:-:S02]  /*2d60*/  IMAD R25, R14, UR6, R21 ;  /* 0x000000060e197c24 */ /* 0x000fc4000f8e0215 */
[----:B------:R-:W-:Y:S02]  /*2d70*/  IMAD R27, R14, UR6, R13 ;  /* 0x000000060e1b7c24 */ /* 0x000fe4000f8e020d */
[----:B------:R-:W-:-:S07]  /*2d80*/  IMAD.U32 R11, RZ, RZ, UR4 ;  /* 0x00000004ff0b7e24 */ /* 0x000fce000f8e00ff */
.L_x_62:
[----:B------:R-:W-:Y:S01]  /*2d90*/  ISETP.GE.OR P1, PT, R19, UR10, P0 ;  /* 0x0000000a13007c0c */ /* 0x000fe20008726670 */
[C---:B------:R-:W-:Y:S01]  /*2da0*/  IMAD R19, R0.reuse, 0x4, R19 ;  /* 0x0000000400137824 */ /* 0x040fe200078e0213 */
[----:B------:R-:W-:Y:S01]  /*2db0*/  ISETP.GE.OR P2, PT, R9, UR10, P0 ;  /* 0x0000000a09007c0c */ /* 0x000fe20008746670 */
[C---:B------:R-:W-:Y:S01]  /*2dc0*/  IMAD R9, R0.reuse, 0x4, R9 ;  /* 0x0000000400097824 */ /* 0x040fe200078e0209 */
[----:B------:R-:W-:-:S04]  /*2dd0*/  IADD3 R22, PT, PT, R0, R22, R0 ;  /* 0x0000001600167210 */ /* 0x000fc80007ffe000 */
[----:B------:R-:W-:-:S05]  /*2de0*/  IADD3 R22, PT, PT, R0, R22, R0 ;  /* 0x0000001600167210 */ /* 0x000fca0007ffe000 */
[----:B------:R-:W-:Y:S01]  /*2df0*/  @!P1 IADD3 R24, PT, PT, R20, R11, RZ ;  /* 0x0000000b14189210 */ /* 0x000fe20007ffe0ff */
[----:B0-----:R-:W0:Y:S01]  /*2e00*/  @!P1 LDC.64 R14, c[0x0][0x398] ;  /* 0x0000e600ff0e9b82 */ /* 0x001e220000000a00 */
[----:B------:R-:W-:-:S03]  /*2e10*/  @!P2 IMAD R26, R18, 0x8, R11 ;  /* 0x00000008121aa824 */ /* 0x000fc600078e020b */
[----:B------:R-:W1:Y:S01]  /*2e20*/  @!P1 LDS.64 R16, [R24] ;  /* 0x0000000018109984 */ /* 0x000e620000000a00 */
[----:B0-----:R-:W-:Y:S01]  /*2e30*/  @!P1 IMAD.WIDE R14, R29, 0x8, R14 ;  /* 0x000000081d0e9825 */ /* 0x001fe200078e020e */
[----:B------:R-:W-:-:S04]  /*2e40*/  LEA R29, R0, R29, 0x2 ;  /* 0x0000001d001d7211 */ /* 0x000fc800078e10ff */
[----:B-1----:R0:W-:Y:S01]  /*2e50*/  @!P1 STG.E.64 desc[UR8][R14.64], R16 ;  /* 0x000000100e009986 */ /* 0x0021e2000c101b08 */
[----:B------:R-:W-:Y:S01]  /*2e60*/  ISETP.GE.OR P1, PT, R21, UR10, P0 ;  /* 0x0000000a15007c0c */ /* 0x000fe20008726670 */
[----:B------:R-:W-:Y:S02]  /*2e70*/  IMAD R21, R0, 0x4, R21 ;  /* 0x0000000400157824 */ /* 0x000fe400078e0215 */
[----:B------:R-:W1:Y:S01]  /*2e80*/  @!P2 LDS.64 R16, [R26] ;  /* 0x000000001a10a984 */ /* 0x000e620000000a00 */
[----:B0-----:R-:W0:Y:S09]  /*2e90*/  @!P2 LDC.64 R14, c[0x0][0x398] ;  /* 0x0000e600ff0eab82 */ /* 0x001e320000000a00 */
[----:B------:R-:W-:-:S02]  /*2ea0*/  @!P1 IMAD R24, R10, 0x8, R11 ;  /* 0x000000080a189824 */ /* 0x000fc400078e020b */
[----:B0-----:R-:W-:-:S04]  /*2eb0*/  @!P2 IMAD.WIDE R14, R23, 0x8, R14 ;  /* 0x00000008170ea825 */ /* 0x001fc800078e020e */
[C---:B------:R-:W-:Y:S01]  /*2ec0*/  IMAD R23, R0.reuse, 0x4, R23 ;  /* 0x0000000400177824 */ /* 0x040fe200078e0217 */
[----:B-1----:R0:W-:Y:S01]  /*2ed0*/  @!P2 STG.E.64 desc[UR8][R14.64], R16 ;  /* 0x000000100e00a986 */ /* 0x0021e2000c101b08 */
[----:B------:R-:W-:Y:S02]  /*2ee0*/  ISETP.GE.OR P2, PT, R13, UR10, P0 ;  /* 0x0000000a0d007c0c */ /* 0x000fe40008746670 */
[----:B------:R-:W-:Y:S01]  /*2ef0*/  LEA R13, R0, R13, 0x2 ;  /* 0x0000000d000d7211 */ /* 0x000fe200078e10ff */
[----:B------:R-:W1:Y:S01]  /*2f00*/  @!P1 LDS.64 R16, [R24] ;  /* 0x0000000018109984 */ /* 0x000e620000000a00 */
[----:B0-----:R-:W0:Y:S09]  /*2f10*/  @!P1 LDC.64 R14, c[0x0][0x398] ;  /* 0x0000e600ff0e9b82 */ /* 0x001e320000000a00 */
[----:B------:R-:W-:Y:S01]  /*2f20*/  @!P2 LEA R26, R12, R11, 0x3 ;  /* 0x0000000b0c1aa211 */ /* 0x000fe200078e18ff */
[----:B------:R-:W-:-:S02]  /*2f30*/  IMAD R11, R0, 0x20, R11 ;  /* 0x00000020000b7824 */ /* 0x000fc400078e020b */
[----:B0-----:R-:W-:-:S04]  /*2f40*/  @!P1 IMAD.WIDE R14, R25, 0x8, R14 ;  /* 0x00000008190e9825 */ /* 0x001fc800078e020e */
[----:B------:R-:W-:Y:S01]  /*2f50*/  IMAD R25, R0, 0x4, R25 ;  /* 0x0000000400197824 */ /* 0x000fe200078e0219 */
[----:B-1----:R0:W-:Y:S01]  /*2f60*/  @!P1 STG.E.64 desc[UR8][R14.64], R16 ;  /* 0x000000100e009986 */ /* 0x0021e2000c101b08 */
[----:B------:R-:W-:-:S03]  /*2f70*/  ISETP.GE.U32.AND P1, PT, R22, 0x10, PT ;  /* 0x000000101600780c */ /* 0x000fc60003f26070 */
[----:B------:R-:W1:Y:S01]  /*2f80*/  @!P2 LDS.64 R14, [R26] ;  /* 0x000000001a0ea984 */ /* 0x000e620000000a00 */
[----:B0-----:R-:W0:Y:S02]  /*2f90*/  @!P2 LDC.64 R16, c[0x0][0x398] ;  /* 0x0000e600ff10ab82 */ /* 0x001e240000000a00 */
[----:B0-----:R-:W-:Y:S01]  /*2fa0*/  @!P2 IMAD.WIDE R16, R27, 0x8, R16 ;  /* 0x000000081b10a825 */ /* 0x001fe200078e0210 */
[----:B------:R-:W-:-:S04]  /*2fb0*/  LEA R27, R0, R27, 0x2 ;  /* 0x0000001b001b7211 */ /* 0x000fc800078e10ff */
[----:B-1----:R0:W-:Y:S02]  /*2fc0*/  @!P2 STG.E.64 desc[UR8][R16.64], R14 ;  /* 0x0000000e1000a986 */ /* 0x0021e4000c101b08 */
[----:B------:R-:W-:Y:S05]  /*2fd0*/  @!P1 BRA `(.L_x_62) ;  /* 0xfffffffc006c9947 */ /* 0x000fea000383ffff */
.L_x_55:
[----:B0-----:R-:W-:Y:S05]  /*2fe0*/  BSYNC.RECONVERGENT B1 ;  /* 0x0000000000017941 */ /* 0x001fea0003800200 */
.L_x_54:
[----:B------:R-:W-:-:S05]  /*2ff0*/  VIADD R6, R6, 0x1 ;  /* 0x0000000106067836 */ /* 0x000fca0000000000 */
[----:B------:R-:W-:-:S13]  /*3000*/  ISETP.NE.AND P0, PT, R6, 0x20, PT ;  /* 0x000000200600780c */ /* 0x000fda0003f05270 */
[----:B------:R-:W-:Y:S05]  /*3010*/  @P0 BRA `(.L_x_63) ;  /* 0xfffffff400e40947 */ /* 0x000fea000383ffff */
[----:B------:R-:W-:Y:S05]  /*3020*/  EXIT ;  /* 0x000000000000794d */ /* 0x000fea0003800000 */
.L_x_64:
[----:B------:R-:W-:-:S00]  /*3030*/  BRA `(.L_x_64) ;  /* 0xfffffffc00fc7947 */ /* 0x000fc0000383ffff */
[----:B------:R-:W-:-:S00]  /*3040*/  NOP ;  /* 0x0000000000007918 */ /* 0x000fc00000000000 */
        /* <DEDUP_REMOVED lines=11> */
.L_x_260:


//--------------------- .text._Z14test_TN_kernelIdLi8ELi16ELi32EEvPKT_S2_PS0_S3_iiiii --------------------------
	.section	.text._Z14test_TN_kernelIdLi8ELi16ELi32EEvPKT_S2_PS0_S3_iiiii,"ax",@progbits
	.align	128
        .global         _Z14test_TN_kernelIdLi8ELi16ELi32EEvPKT_S2_PS0_S3_iiiii
        .type           _Z14test_TN_kernelIdLi8ELi16ELi32EEvPKT_S2_PS0_S3_iiiii,@function
        .size           _Z14test_TN_kernelIdLi8ELi16ELi32EEvPKT_S2_PS0_S3_iiiii,(.L_x_261 - _Z14test_TN_kernelIdLi8ELi16ELi32EEvPKT_S2_PS0_S3_iiiii)
        .other          _Z14test_TN_kernelIdLi8ELi16ELi32EEvPKT_S2_PS0_S3_iiiii,@"STO_CUDA_ENTRY STV_DEFAULT"
_Z14test_TN_kernelIdLi8ELi16ELi32EEvPKT_S2_PS0_S3_iiiii:
.text._Z14test_TN_kernelIdLi8ELi16ELi32EEvPKT_S2_PS0_S3_iiiii:
        /* <DEDUP_REMOVED lines=66> */
.L_x_67:
[----:B------:R-:W-:Y:S05]  /*0420*/  BSYNC.RECONVERGENT B0 ;  /* 0x0000000000007941 */ /* 0x000fea0003800200 */
.L_x_66:
        /* <DEDUP_REMOVED lines=23> */
.L_x_69:
[----:B------:R-:W-:Y:S05]  /*05a0*/  BSYNC.RECONVERGENT B0 ;  /* 0x0000000000007941 */ /* 0x000fea0003800200 */
.L_x_68:
        /* <DEDUP_REMOVED lines=23> */
.L_x_71:
[----:B------:R-:W-:Y:S05]  /*0720*/  BSYNC.RECONVERGENT B0 ;  /* 0x0000000000007941 */ /* 0x000fea0003800200 */
.L_x_70:
        /* <DEDUP_REMOVED lines=23> */
.L_x_73:
[----:B------:R-:W-:Y:S05]  /*08a0*/  BSYNC.RECONVERGENT B0 ;  /* 0x0000000000007941 */ /* 0x000fea0003800200 */
.L_x_72:
[----:B------:R-:W-:Y:S05]  /*08b0*/  @!P2 BRA `(.L_x_65) ;  /* 0x000000040098a947 */ /* 0x000fea0003800000 */
[----:B------:R-:W4:Y:S01]  /*08c0*/  LDCU UR10, c[0x0][0x3a8] ;  /* 0x00007500ff0a77ac */ /* 0x000f220008000800 */
[----:B------:R-:W0:Y:S01]  /*08d0*/  LDCU UR7, c[0x0][0x3a0] ;  /* 0x00007400ff0777ac */ /* 0x000e220008000800 */
[----:B------:R-:W-:-:S05]  /*08e0*/  UMOV UR6, 0x4 ;  /* 0x0000000400067882 */ /* 0x000fca0000000000 */
.L_x_82:
        /* <DEDUP_REMOVED lines=31> */
.L_x_75:
[----:B0---4-:R-:W-:Y:S05]  /*0ae0*/  BSYNC.RECONVERGENT B0 ;  /* 0x0000000000007941 */ /* 0x011fea0003800200 */
.L_x_74:
        /* <DEDUP_REMOVED lines=21> */
.L_x_77:
[----:B------:R-:W-:Y:S05]  /*0c40*/  BSYNC.RECONVERGENT B0 ;  /* 0x0000000000007941 */ /* 0x000fea0003800200 */
.L_x_76:
        /* <DEDUP_REMOVED lines=21> */
.L_x_79:
[----:B------:R-:W-:Y:S05]  /*0da0*/  BSYNC.RECONVERGENT B0 ;  /* 0x0000000000007941 */ /* 0x000fea0003800200 */
.L_x_78:
        /* <DEDUP_REMOVED lines=21> */
.L_x_81:
[----:B------:R-:W-:Y:S05]  /*0f00*/  BSYNC.RECONVERGENT B0 ;  /* 0x0000000000007941 */ /* 0x000fea0003800200 */
.L_x_80:
[----:B------:R-:W-:Y:S05]  /*0f10*/  @P1 BRA `(.L_x_82) ;  /* 0xfffffff800741947 */ /* 0x000fea000383ffff */
.L_x_65:
[----:B------:R-:W-:-:S13]  /*0f20*/  ISETP.NE.AND P0, PT, R12, RZ, PT ;  /* 0x000000ff0c00720c */ /* 0x000fda0003f05270 */
[----:B------:R-:W-:Y:S05]  /*0f30*/  @!P0 BRA `(.L_x_83) ;  /* 0x00000000007c8947 */ /* 0x000fea0003800000 */
[----:B------:R-:W0:Y:S01]  /*0f40*/  LDCU UR7, c[0x0][0x3a8] ;  /* 0x00007500ff0777ac */ /* 0x000e220008000800 */
[----:B------:R-:W0:Y:S01]  /*0f50*/  LDCU UR10, c[0x0][0x3a0] ;  /* 0x00007400ff0a77ac */ /* 0x000e220008000800 */
[----:B------:R-:W-:-:S05]  /*0f60*/  UMOV UR4, URZ ;  /* 0x000000ff00047c82 */ /* 0x000fca0008000000 */
.L_x_86:
        /* <DEDUP_REMOVED lines=25> */
.L_x_85:
[----:B0-----:R-:W-:Y:S05]  /*1100*/  BSYNC.RECONVERGENT B0 ;  /* 0x0000000000007941 */ /* 0x001fea0003800200 */
.L_x_84:
[----:B------:R-:W-:Y:S01]  /*1110*/  IADD3 R4, PT, PT, R4, 0x1, RZ ;  /* 0x0000000104047810 */ /* 0x000fe20007ffe0ff */
[----:B------:R-:W-:Y:S06]  /*1120*/  @P1 BRA `(.L_x_86) ;  /* 0xfffffffc00901947 */ /* 0x000fec000383ffff */
.L_x_83:
        /* <DEDUP_REMOVED lines=29> */
.L_x_96:
        /* <DEDUP_REMOVED lines=32> */
.L_x_89:
[----:B0-2---:R-:W-:Y:S05]  /*1500*/  BSYNC.RECONVERGENT B0 ;  /* 0x0000000000007941 */ /* 0x005fea0003800200 */
.L_x_88:
        /* <DEDUP_REMOVED lines=22> */
.L_x_91:
[----:B------:R-:W-:Y:S05]  /*1670*/  BSYNC.RECONVERGENT B0 ;  /* 0x0000000000007941 */ /* 0x000fea0003800200 */
.L_x_90:
        /* <DEDUP_REMOVED lines=22> */
.L_x_93:
[----:B------:R-:W-:Y:S05]  /*17e0*/  BSYNC.RECONVERGENT B0 ;  /* 0x0000000000007941 */ /* 0x000fea0003800200 */
.L_x_92:
        /* <DEDUP_REMOVED lines=22> */
.L_x_95:
[----:B------:R-:W-:Y:S05]  /*1950*/  BSYNC.RECONVERGENT B0 ;  /* 0x0000000000007941 */ /* 0x000fea0003800200 */
.L_x_94:
[----:B------:R-:W-:Y:S05]  /*1960*/  @P1 BRA `(.L_x_96) ;  /* 0xfffffff800641947 */ /* 0x000fea000383ffff */
.L_x_87:
[----:B------:R-:W-:-:S13]  /*1970*/  ISETP.NE.AND P0, PT, R14, RZ, PT ;  /* 0x000000ff0e00720c */ /* 0x000fda0003f05270 */
[----:B------:R-:W-:Y:S05]  /*1980*/  @!P0 BRA `(.L_x_97) ;  /* 0x0000000000808947 */ /* 0x000fea0003800000 */
[----:B------:R-:W4:Y:S01]  /*1990*/  LDCU UR10, c[0x0][0x3a8] ;  /* 0x00007500ff0a77ac */ /* 0x000f220008000800 */
[----:B------:R-:W0:Y:S01]  /*19a0*/  LDCU UR7, c[0x0][0x3a4] ;  /* 0x00007480ff0777ac */ /* 0x000e220008000800 */
[----:B------:R-:W-:-:S05]  /*19b0*/  UMOV UR4, URZ ;  /* 0x000000ff00047c82 */ /* 0x000fca0008000000 */
.L_x_100:
        /* <DEDUP_REMOVED lines=26> */
.L_x_99:
[----:B0---4-:R-:W-:Y:S05]  /*1b60*/  BSYNC.RECONVERGENT B0 ;  /* 0x0000000000007941 */ /* 0x011fea0003800200 */
.L_x_98:
[----:B------:R-:W-:Y:S01]  /*1b70*/  IADD3 R5, PT, PT, R5, 0x1, RZ ;  /* 0x0000000105057810 */ /* 0x000fe20007ffe0ff */
[----:B------:R-:W-:Y:S06]  /*1b80*/  @P1 BRA `(.L_x_100) ;  /* 0xfffffffc008c1947 */ /* 0x000fec000383ffff */
.L_x_97:
        /* <DEDUP_REMOVED lines=32> */
.L_x_118:
        /* <DEDUP_REMOVED lines=26> */
.L_x_106:
[----:B0-----:R-:W-:Y:S05]  /*1f30*/  BSYNC.RECONVERGENT B2 ;  /* 0x0000000000027941 */ /* 0x001fea0003800200 */
.L_x_105:
        /* <DEDUP_REMOVED lines=16> */
.L_x_108:
[----:B------:R-:W-:Y:S05]  /*2040*/  BSYNC.RECONVERGENT B2 ;  /* 0x0000000000027941 */ /* 0x000fea0003800200 */
.L_x_107:
        /* <DEDUP_REMOVED lines=16> */
.L_x_104:
[----:B0-----:R-:W-:Y:S05]  /*2150*/  BSYNC.RECONVERGENT B0 ;  /* 0x0000000000007941 */ /* 0x001fea0003800200 */
.L_x_103:
[----:B------:R-:W-:-:S13]  /*2160*/  ISETP.GE.U32.AND P0, PT, R8, 0x3, PT ;  /* 0x000000030800780c */ /* 0x000fda0003f06070 */
[----:B------:R-:W-:Y:S05]  /*2170*/  @!P0 BRA `(.L_x_102) ;  /* 0x0000000400148947 */ /* 0x000fea0003800000 */
[----:B------:R-:W0:Y:S01]  /*2180*/  LDC R19, c[0x0][0x3a0] ;  /* 0x0000e800ff137b82 */ /* 0x000e220000000800 */
[----:B------:R-:W3:Y:S02]  /*2190*/  LDCU UR4, c[0x0][0x3a8] ;  /* 0x00007500ff0477ac */ /* 0x000ee40008000800 */
[----:B---3--:R-:W-:-:S13]  /*21a0*/  ISETP.GE.AND P0, PT, R20, UR4, PT ;  /* 0x0000000414007c0c */ /* 0x008fda000bf06270 */
.L_x_117:
        /* <DEDUP_REMOVED lines=16> */
.L_x_110:
[----:B------:R-:W-:Y:S05]  /*22b0*/  BSYNC.RECONVERGENT B0 ;  /* 0x0000000000007941 */ /* 0x000fea0003800200 */
.L_x_109:
        /* <DEDUP_REMOVED lines=14> */
.L_x_112:
[----:B------:R-:W-:Y:S05]  /*23a0*/  BSYNC.RECONVERGENT B0 ;  /* 0x0000000000007941 */ /* 0x000fea0003800200 */
.L_x_111:
        /* <DEDUP_REMOVED lines=16> */
.L_x_114:
[----:B------:R-:W-:Y:S05]  /*24b0*/  BSYNC.RECONVERGENT B0 ;  /* 0x0000000000007941 */ /* 0x000fea0003800200 */
.L_x_113:
        /* <DEDUP_REMOVED lines=13> */
.L_x_116:
[----:B------:R-:W-:Y:S05]  /*2590*/  BSYNC.RECONVERGENT B0 ;  /* 0x0000000000007941 */ /* 0x000fea0003800200 */
.L_x_115:
[----:B------:R-:W-:-:S05]  /*25a0*/  IMAD.IADD R25, R0, 0x1, R25 ;  /* 0x0000000100197824 */ /* 0x000fca00078e0219 */
[----:B------:R-:W-:-:S13]  /*25b0*/  ISETP.GE.U32.AND P1, PT, R25, 0x8, PT ;  /* 0x000000081900780c */ /* 0x000fda0003f26070 */
[----:B------:R-:W-:Y:S05]  /*25c0*/  @!P1 BRA `(.L_x_117) ;  /* 0xfffffff800f89947 */ /* 0x000fea000383ffff */
.L_x_102:
[----:B0-----:R-:W-:Y:S05]  /*25d0*/  BSYNC.RECONVERGENT B1 ;  /* 0x0000000000017941 */ /* 0x001fea0003800200 */
.L_x_101:
        /* <DEDUP_REMOVED lines=29> */
.L_x_128:
        /* <DEDUP_REMOVED lines=29> */
.L_x_124:
[----:B0-----:R-:W-:Y:S05]  /*2980*/  BSYNC.RECONVERGENT B2 ;  /* 0x0000000000027941 */ /* 0x001fea0003800200 */
.L_x_123:
        /* <DEDUP_REMOVED lines=18> */
.L_x_126:
[----:B------:R-:W-:Y:S05]  /*2ab0*/  BSYNC.RECONVERGENT B2 ;  /* 0x0000000000027941 */ /* 0x000fea0003800200 */
.L_x_125:
        /* <DEDUP_REMOVED lines=18> */
.L_x_122:
[----:B0-----:R-:W-:Y:S05]  /*2be0*/  BSYNC.RECONVERGENT B0 ;  /* 0x0000000000007941 */ /* 0x001fea0003800200 */
.L_x_121:
        /* <DEDUP_REMOVED lines=26> */
.L_x_127:
        /* <DEDUP_REMOVED lines=37> */
.L_x_120:
[----:B0-----:R-:W-:Y:S05]  /*2fe0*/  BSYNC.RECONVERGENT B1 ;  /* 0x0000000000017941 */ /* 0x001fea0003800200 */
.L_x_119:
[----:B------:R-:W-:-:S05]  /*2ff0*/  VIADD R6, R6, 0x1 ;  /* 0x0000000106067836 */ /* 0x000fca0000000000 */
[----:B------:R-:W-:-:S13]  /*3000*/  ISETP.NE.AND P0, PT, R6, 0x20, PT ;  /* 0x000000200600780c */ /* 0x000fda0003f05270 */
[----:B------:R-:W-:Y:S05]  /*3010*/  @P0 BRA `(.L_x_128) ;  /* 0xfffffff400e40947 */ /* 0x000fea000383ffff */
[----:B------:R-:W-:Y:S05]  /*3020*/  EXIT ;  /* 0x000000000000794d */ /* 0x000fea0003800000 */
.L_x_129:
        /* <DEDUP_REMOVED lines=13> */
.L_x_261:


//--------------------- .text._Z14test_NT_kernelIdLi8ELi16ELi32EEvPKT_S2_PS0_S3_iiiii --------------------------
	.section	.text._Z14test_NT_kernelIdLi8ELi16ELi32EEvPKT_S2_PS0_S3_iiiii,"ax",@progbits
	.align	128
        .global         _Z14test_NT_kernelIdLi8ELi16ELi32EEvPKT_S2_PS0_S3_iiiii
        .type           _Z14test_NT_kernelIdLi8ELi16ELi32EEvPKT_S2_PS0_S3_iiiii,@function
        .size           _Z14test_NT_kernelIdLi8ELi16ELi32EEvPKT_S2_PS0_S3_iiiii,(.L_x_262 - _Z14test_NT_kernelIdLi8ELi16ELi32EEvPKT_S2_PS0_S3_iiiii)
        .other          _Z14test_NT_kernelIdLi8ELi16ELi32EEvPKT_S2_PS0_S3_iiiii,@"STO_CUDA_ENTRY STV_DEFAULT"
_Z14test_NT_kernelIdLi8ELi16ELi32EEvPKT_S2_PS0_S3_iiiii:
.text._Z14test_NT_kernelIdLi8ELi16ELi32EEvPKT_S2_PS0_S3_iiiii:
        /* <DEDUP_REMOVED lines=66> */
.L_x_132:
[----:B------:R-:W-:Y:S05]  /*0420*/  BSYNC.RECONVERGENT B0 ;  /* 0x0000000000007941 */ /* 0x000fea0003800200 */
.L_x_131:
        /* <DEDUP_REMOVED lines=23> */
.L_x_134:
[----:B------:R-:W-:Y:S05]  /*05a0*/  BSYNC.RECONVERGENT B0 ;  /* 0x0000000000007941 */ /* 0x000fea0003800200 */
.L_x_133:
        /* <DEDUP_REMOVED lines=23> */
.L_x_136:
[----:B------:R-:W-:Y:S05]  /*0720*/  BSYNC.RECONVERGENT B0 ;  /* 0x0000000000007941 */ /* 0x000fea0003800200 */
.L_x_135:
        /* <DEDUP_REMOVED lines=23> */
.L_x_138:
[----:B------:R-:W-:Y:S05]  /*08a0*/  BSYNC.RECONVERGENT B0 ;  /* 0x0000000000007941 */ /* 0x000fea0003800200 */
.L_x_137:
[----:B------:R-:W-:Y:S05]  /*08b0*/  @!P2 BRA `(.L_x_130) ;  /* 0x000000040098a947 */ /* 0x000fea0003800000 */
[----:B------:R-:W4:Y:S01]  /*08c0*/  LDCU UR10, c[0x0][0x3a8] ;  /* 0x00007500ff0a77ac */ /* 0x000f220008000800 */
[----:B------:R-:W0:Y:S01]  /*08d0*/  LDCU UR7, c[0x0][0x3a0] ;  /* 0x00007400ff0777ac */ /* 0x000e220008000800 */
[----:B------:R-:W-:-:S05]  /*08e0*/  UMOV UR6, 0x4 ;  /* 0x0000000400067882 */ /* 0x000fca0000000000 */
.L_x_147:
        /* <DEDUP_REMOVED lines=31> */
.L_x_140:
[----:B0---4-:R-:W-:Y:S05]  /*0ae0*/  BSYNC.RECONVERGENT B0 ;  /* 0x0000000000007941 */ /* 0x011fea0003800200 */
.L_x_139:
        /* <DEDUP_REMOVED lines=21> */
.L_x_142:
[----:B------:R-:W-:Y:S05]  /*0c40*/  BSYNC.RECONVERGENT B0 ;  /* 0x0000000000007941 */ /* 0x000fea0003800200 */
.L_x_141:
        /* <DEDUP_REMOVED lines=21> */
.L_x_144:
[----:B------:R-:W-:Y:S05]  /*0da0*/  BSYNC.RECONVERGENT B0 ;  /* 0x0000000000007941 */ /* 0x000fea0003800200 */
.L_x_143:
        /* <DEDUP_REMOVED lines=21> */
.L_x_146:
[----:B------:R-:W-:Y:S05]  /*0f00*/  BSYNC.RECONVERGENT B0 ;  /* 0x0000000000007941 */ /* 0x000fea0003800200 */
.L_x_145:
[----:B------:R-:W-:Y:S05]  /*0f10*/  @P1 BRA `(.L_x_147) ;  /* 0xfffffff800741947 */ /* 0x000fea000383ffff */
.L_x_130:
[----:B------:R-:W-:-:S13]  /*0f20*/  ISETP.NE.AND P0, PT, R12, RZ, PT ;  /* 0x000000ff0c00720c */ /* 0x000fda0003f05270 */
[----:B------:R-:W-:Y:S05]  /*0f30*/  @!P0 BRA `(.L_x_148) ;  /* 0x00000000007c8947 */ /* 0x000fea0003800000 */
[----:B------:R-:W0:Y:S01]  /*0f40*/  LDCU UR7, c[0x0][0x3a8] ;  /* 0x00007500ff0777ac */ /* 0x000e220008000800 */
[----:B------:R-:W0:Y:S01]  /*0f50*/  LDCU UR10, c[0x0][0x3a0] ;  /* 0x00007400ff0a77ac */ /* 0x000e220008000800 */
[----:B------:R-:W-:-:S05]  /*0f60*/  UMOV UR4, URZ ;  /* 0x000000ff00047c82 */ /* 0x000fca0008000000 */
.L_x_151:
        /* <DEDUP_REMOVED lines=25> */
.L_x_150:
[----:B0-----:R-:W-:Y:S05]  /*1100*/  BSYNC.RECONVERGENT B0 ;  /* 0x0000000000007941 */ /* 0x001fea0003800200 */
.L_x_149:
[----:B------:R-:W-:Y:S01]  /*1110*/  IADD3 R4, PT, PT, R4, 0x1, RZ ;  /* 0x0000000104047810 */ /* 0x000fe20007ffe0ff */
[----:B------:R-:W-:Y:S06]  /*1120*/  @P1 BRA `(.L_x_151) ;  /* 0xfffffffc00901947 */ /* 0x000fec000383ffff */
.L_x_148:
        /* <DEDUP_REMOVED lines=29> */
.L_x_161:
        /* <DEDUP_REMOVED lines=32> */
.L_x_154:
[----:B0-2---:R-:W-:Y:S05]  /*1500*/  BSYNC.RECONVERGENT B0 ;  /* 0x0000000000007941 */ /* 0x005fea0003800200 */
.L_x_153:
        /* <DEDUP_REMOVED lines=22> */
.L_x_156:
[----:B------:R-:W-:Y:S05]  /*1670*/  BSYNC.RECONVERGENT B0 ;  /* 0x0000000000007941 */ /* 0x000fea0003800200 */
.L_x_155:
        /* <DEDUP_REMOVED lines=22> */
.L_x_158:
[----:B------:R-:W-:Y:S05]  /*17e0*/  BSYNC.RECONVERGENT B0 ;  /* 0x0000000000007941 */ /* 0x000fea0003800200 */
.L_x_157:
        /* <DEDUP_REMOVED lines=22> */
.L_x_160:
[----:B------:R-:W-:Y:S05]  /*1950*/  BSYNC.RECONVERGENT B0 ;  /* 0x0000000000007941 */ /* 0x000fea0003800200 */
.L_x_159:
[----:B------:R-:W-:Y:S05]  /*1960*/  @P1 BRA `(.L_x_161) ;  /* 0xfffffff800641947 */ /* 0x000fea000383ffff */
.L_x_152:
[----:B------:R-:W-:-:S13]  /*1970*/  ISETP.NE.AND P0, PT, R14, RZ, PT ;  /* 0x000000ff0e00720c */ /* 0x000fda0003f05270 */
[----:B------:R-:W-:Y:S05]  /*1980*/  @!P0 BRA `(.L_x_162) ;  /* 0x0000000000808947 */ /* 0x000fea0003800000 */
[----:B------:R-:W4:Y:S01]  /*1990*/  LDCU UR10, c[0x0][0x3a8] ;  /* 0x00007500ff0a77ac */ /* 0x000f220008000800 */
[----:B------:R-:W0:Y:S01]  /*19a0*/  LDCU UR7, c[0x0][0x3a4] ;  /* 0x00007480ff0777ac */ /* 0x000e220008000800 */
[----:B------:R-:W-:-:S05]  /*19b0*/  UMOV UR4, URZ ;  /* 0x000000ff00047c82 */ /* 0x000fca0008000000 */
.L_x_165:
        /* <DEDUP_REMOVED lines=26> */
.L_x_164:
[----:B0---4-:R-:W-:Y:S05]  /*1b60*/  BSYNC.RECONVERGENT B0 ;  /* 0x0000000000007941 */ /* 0x011fea0003800200 */
.L_x_163:
[----:B------:R-:W-:Y:S01]  /*1b70*/  IADD3 R5, PT, PT, R5, 0x1, RZ ;  /* 0x0000000105057810 */ /* 0x000fe20007ffe0ff */
[----:B------:R-:W-:Y:S06]  /*1b80*/  @P1 BRA `(.L_x_165) ;  /* 0xfffffffc008c1947 */ /* 0x000fec000383ffff */
.L_x_162:
        /* <DEDUP_REMOVED lines=32> */
.L_x_183:
        /* <DEDUP_REMOVED lines=26> */
.L_x_171:
[----:B0-----:R-:W-:Y:S05]  /*1f30*/  BSYNC.RECONVERGENT B2 ;  /* 0x0000000000027941 */ /* 0x001fea0003800200 */
.L_x_170:
        /* <DEDUP_REMOVED lines=16> */
.L_x_173:
[----:B------:R-:W-:Y:S05]  /*2040*/  BSYNC.RECONVERGENT B2 ;  /* 0x0000000000027941 */ /* 0x000fea0003800200 */
.L_x_172:
        /* <DEDUP_REMOVED lines=16> */
.L_x_169:
[----:B0-----:R-:W-:Y:S05]  /*2150*/  BSYNC.RECONVERGENT B0 ;  /* 0x0000000000007941 */ /* 0x001fea0003800200 */
.L_x_168:
[----:B------:R-:W-:-:S13]  /*2160*/  ISETP.GE.U32.AND P0, PT, R8, 0x3, PT ;  /* 0x000000030800780c */ /* 0x000fda0003f06070 */
[----:B------:R-:W-:Y:S05]  /*2170*/  @!P0 BRA `(.L_x_167) ;  /* 0x0000000400148947 */ /* 0x000fea0003800000 */
[----:B------:R-:W0:Y:S01]  /*2180*/  LDC R19, c[0x0][0x3a0] ;  /* 0x0000e800ff137b82 */ /* 0x000e220000000800 */
[----:B------:R-:W3:Y:S02]  /*2190*/  LDCU UR4, c[0x0][0x3a8] ;  /* 0x00007500ff0477ac */ /* 0x000ee40008000800 */
[----:B---3--:R-:W-:-:S13]  /*21a0*/  ISETP.GE.AND P0, PT, R20, UR4, PT ;  /* 0x0000000414007c0c */ /* 0x008fda000bf06270 */
.L_x_182:
        /* <DEDUP_REMOVED lines=16> */
.L_x_175:
[----:B------:R-:W-:Y:S05]  /*22b0*/  BSYNC.RECONVERGENT B0 ;  /* 0x0000000000007941 */ /* 0x000fea0003800200 */
.L_x_174:
        /* <DEDUP_REMOVED lines=14> */
.L_x_177:
[----:B------:R-:W-:Y:S05]  /*23a0*/  BSYNC.RECONVERGENT B0 ;  /* 0x0000000000007941 */ /* 0x000fea0003800200 */
.L_x_176:
        /* <DEDUP_REMOVED lines=16> */
.L_x_179:
[----:B------:R-:W-:Y:S05]  /*24b0*/  BSYNC.RECONVERGENT B0 ;  /* 0x0000000000007941 */ /* 0x000fea0003800200 */
.L_x_178:
        /* <DEDUP_REMOVED lines=13> */
.L_x_181:
[----:B------:R-:W-:Y:S05]  /*2590*/  BSYNC.RECONVERGENT B0 ;  /* 0x0000000000007941 */ /* 0x000fea0003800200 */
.L_x_180:
[----:B------:R-:W-:-:S05]  /*25a0*/  IMAD.IADD R25, R0, 0x1, R25 ;  /* 0x0000000100197824 */ /* 0x000fca00078e0219 */
[----:B------:R-:W-:-:S13]  /*25b0*/  ISETP.GE.U32.AND P1, PT, R25, 0x8, PT ;  /* 0x000000081900780c */ /* 0x000fda0003f26070 */
[----:B------:R-:W-:Y:S05]  /*25c0*/  @!P1 BRA `(.L_x_182) ;  /* 0xfffffff800f89947 */ /* 0x000fea000383ffff */
.L_x_167:
[----:B0-----:R-:W-:Y:S05]  /*25d0*/  BSYNC.RECONVERGENT B1 ;  /* 0x0000000000017941 */ /* 0x001fea0003800200 */
.L_x_166:
        /* <DEDUP_REMOVED lines=29> */
.L_x_193:
        /* <DEDUP_REMOVED lines=29> */
.L_x_189:
[----:B0-----:R-:W-:Y:S05]  /*2980*/  BSYNC.RECONVERGENT B2 ;  /* 0x0000000000027941 */ /* 0x001fea0003800200 */
.L_x_188:
        /* <DEDUP_REMOVED lines=18> */
.L_x_191:
[----:B------:R-:W-:Y:S05]  /*2ab0*/  BSYNC.RECONVERGENT B2 ;  /* 0x0000000000027941 */ /* 0x000fea0003800200 */
.L_x_190:
        /* <DEDUP_REMOVED lines=18> */
.L_x_187:
[----:B0-----:R-:W-:Y:S05]  /*2be0*/  BSYNC.RECONVERGENT B0 ;  /* 0x0000000000007941 */ /* 0x001fea0003800200 */
.L_x_186:
        /* <DEDUP_REMOVED lines=26> */
.L_x_192:
        /* <DEDUP_REMOVED lines=37> */
.L_x_185:
[----:B0-----:R-:W-:Y:S05]  /*2fe0*/  BSYNC.RECONVERGENT B1 ;  /* 0x0000000000017941 */ /* 0x001fea0003800200 */
.L_x_184:
[----:B------:R-:W-:-:S05]  /*2ff0*/  VIADD R6, R6, 0x1 ;  /* 0x0000000106067836 */ /* 0x000fca0000000000 */
[----:B------:R-:W-:-:S13]  /*3000*/  ISETP.NE.AND P0, PT, R6, 0x20, PT ;  /* 0x000000200600780c */ /* 0x000fda0003f05270 */
[----:B------:R-:W-:Y:S05]  /*3010*/  @P0 BRA `(.L_x_193) ;  /* 0xfffffff400e40947 */ /* 0x000fea000383ffff */
[----:B------:R-:W-:Y:S05]  /*3020*/  EXIT ;  /* 0x000000000000794d */ /* 0x000fea0003800000 */
.L_x_194:
        /* <DEDUP_REMOVED lines=13> */
.L_x_262:


//--------------------- .text._Z14test_NN_kernelIdLi8ELi16ELi32EEvPKT_S2_PS0_S3_iiiii --------------------------
	.section	.text._Z14test_NN_kernelIdLi8ELi16ELi32EEvPKT_S2_PS0_S3_iiiii,"ax",@progbits
	.align	128
        .global         _Z14test_NN_kernelIdLi8ELi16ELi32EEvPKT_S2_PS0_S3_iiiii
        .type           _Z14test_NN_kernelIdLi8ELi16ELi32EEvPKT_S2_PS0_S3_iiiii,@function
        .size           _Z14test_NN_kernelIdLi8ELi16ELi32EEvPKT_S2_PS0_S3_iiiii,(.L_x_263 - _Z14test_NN_kernelIdLi8ELi16ELi32EEvPKT_S2_PS0_S3_iiiii)
        .other          _Z14test_NN_kernelIdLi8ELi16ELi32EEvPKT_S2_PS0_S3_iiiii,@"STO_CUDA_ENTRY STV_DEFAULT"
_Z14test_NN_kernelIdLi8ELi16ELi32EEvPKT_S2_PS0_S3_iiiii:
.text._Z14test_NN_kernelIdLi8ELi16ELi32EEvPKT_S2_PS0_S3_iiiii:
        /* <DEDUP_REMOVED lines=66> */
.L_x_197:
[----:B------:R-:W-:Y:S05]  /*0420*/  BSYNC.RECONVERGENT B0 ;  /* 0x0000000000007941 */ /* 0x000fea0003800200 */
.L_x_196:
        /* <DEDUP_REMOVED lines=23> */
.L_x_199:
[----:B------:R-:W-:Y:S05]  /*05a0*/  BSYNC.RECONVERGENT B0 ;  /* 0x0000000000007941 */ /* 0x000fea0003800200 */
.L_x_198:
        /* <DEDUP_REMOVED lines=23> */
.L_x_201:
[----:B------:R-:W-:Y:S05]  /*0720*/  BSYNC.RECONVERGENT B0 ;  /* 0x0000000000007941 */ /* 0x000fea0003800200 */
.L_x_200:
        /* <DEDUP_REMOVED lines=23> */
.L_x_203:
[----:B------:R-:W-:Y:S05]  /*08a0*/  BSYNC.RECONVERGENT B0 ;  /* 0x0000000000007941 */ /* 0x000fea0003800200 */
.L_x_202:
[----:B------:R-:W-:Y:S05]  /*08b0*/  @!P2 BRA `(.L_x_195) ;  /* 0x000000040098a947 */ /* 0x000fea0003800000 */
[----:B------:R-:W4:Y:S01]  /*08c0*/  LDCU UR10, c[0x0][0x3a8] ;  /* 0x00007500ff0a77ac */ /* 0x000f220008000800 */
[----:B------:R-:W0:Y:S01]  /*08d0*/  LDCU UR7, c[0x0][0x3a0] ;  /* 0x00007400ff0777ac */ /* 0x000e220008000800 */
[----:B------:R-:W-:-:S05]  /*08e0*/  UMOV UR6, 0x4 ;  /* 0x0000000400067882 */ /* 0x000fca0000000000 */
.L_x_212:
        /* <DEDUP_REMOVED lines=31> */
.L_x_205:
[----:B0---4-:R-:W-:Y:S05]  /*0ae0*/  BSYNC.RECONVERGENT B0 ;  /* 0x0000000000007941 */ /* 0x011fea0003800200 */
.L_x_204:
        /* <DEDUP_REMOVED lines=21> */
.L_x_207:
[----:B------:R-:W-:Y:S05]  /*0c40*/  BSYNC.RECONVERGENT B0 ;  /* 0x0000000000007941 */ /* 0x000fea0003800200 */
.L_x_206:
        /* <DEDUP_REMOVED lines=21> */
.L_x_209:
[----:B------:R-:W-:Y:S05]  /*0da0*/  BSYNC.RECONVERGENT B0 ;  /* 0x0000000000007941 */ /* 0x000fea0003800200 */
.L_x_208:
        /* <DEDUP_REMOVED lines=21> */
.L_x_211:
[----:B------:R-:W-:Y:S05]  /*0f00*/  BSYNC.RECONVERGENT B0 ;  /* 0x0000000000007941 */ /* 0x000fea0003800200 */
.L_x_210:
[----:B------:R-:W-:Y:S05]  /*0f10*/  @P1 BRA `(.L_x_212) ;  /* 0xfffffff800741947 */ /* 0x000fea000383ffff */
.L_x_195:
[----:B------:R-:W-:-:S13]  /*0f20*/  ISETP.NE.AND P0, PT, R12, RZ, PT ;  /* 0x000000ff0c00720c */ /* 0x000fda0003f05270 */
[----:B------:R-:W-:Y:S05]  /*0f30*/  @!P0 BRA `(.L_x_213) ;  /* 0x00000000007c8947 */ /* 0x000fea0003800000 */
[----:B------:R-:W0:Y:S01]  /*0f40*/  LDCU UR7, c[0x0][0x3a8] ;  /* 0x00007500ff0777ac */ /* 0x000e220008000800 */
[----:B------:R-:W0:Y:S01]  /*0f50*/  LDCU UR10, c[0x0][0x3a0] ;  /* 0x00007400ff0a77ac */ /* 0x000e220008000800 */
[----:B------:R-:W-:-:S05]  /*0f60*/  UMOV UR4, URZ ;  /* 0x000000ff00047c82 */ /* 0x000fca0008000000 */
.L_x_216:
        /* <DEDUP_REMOVED lines=25> */
.L_x_215:
[----:B0-----:R-:W-:Y:S05]  /*1100*/  BSYNC.RECONVERGENT B0 ;  /* 0x0000000000007941 */ /* 0x001fea0003800200 */
.L_x_214:
[----:B------:R-:W-:Y:S01]  /*1110*/  IADD3 R4, PT, PT, R4, 0x1, RZ ;  /* 0x0000000104047810 */ /* 0x000fe20007ffe0ff */
[----:B------:R-:W-:Y:S06]  /*1120*/  @P1 BRA `(.L_x_216) ;  /* 0xfffffffc00901947 */ /* 0x000fec000383ffff */
.L_x_213:
        /* <DEDUP_REMOVED lines=29> */
.L_x_226:
        /* <DEDUP_REMOVED lines=32> */
.L_x_219:
[----:B0-2---:R-:W-:Y:S05]  /*1500*/  BSYNC.RECONVERGENT B0 ;  /* 0x0000000000007941 */ /* 0x005fea0003800200 */
.L_x_218:
        /* <DEDUP_REMOVED lines=22> */
.L_x_221:
[----:B------:R-:W-:Y:S05]  /*1670*/  BSYNC.RECONVERGENT B0 ;  /* 0x0000000000007941 */ /* 0x000fea0003800200 */
.L_x_220:
        /* <DEDUP_REMOVED lines=22> */
.L_x_223:
[----:B------:R-:W-:Y:S05]  /*17e0*/  BSYNC.RECONVERGENT B0 ;  /* 0x0000000000007941 */ /* 0x000fea0003800200 */
.L_x_222:
        /* <DEDUP_REMOVED lines=22> */
.L_x_225:
[----:B------:R-:W-:Y:S05]  /*1950*/  BSYNC.RECONVERGENT B0 ;  /* 0x0000000000007941 */ /* 0x000fea0003800200 */
.L_x_224:
[----:B------:R-:W-:Y:S05]  /*1960*/  @P1 BRA `(.L_x_226) ;  /* 0xfffffff800641947 */ /* 0x000fea000383ffff */
.L_x_217:
[----:B------:R-:W-:-:S13]  /*1970*/  ISETP.NE.AND P0, PT, R14, RZ, PT ;  /* 0x000000ff0e00720c */ /* 0x000fda0003f05270 */
[----:B------:R-:W-:Y:S05]  /*1980*/  @!P0 BRA `(.L_x_227) ;  /* 0x0000000000808947 */ /* 0x000fea0003800000 */
[----:B------:R-:W4:Y:S01]  /*1990*/  LDCU UR10, c[0x0][0x3a8] ;  /* 0x00007500ff0a77ac */ /* 0x000f220008000800 */
[----:B------:R-:W0:Y:S01]  /*19a0*/  LDCU UR7, c[0x0][0x3a4] ;  /* 0x00007480ff0777ac */ /* 0x000e220008000800 */
[----:B------:R-:W-:-:S05]  /*19b0*/  UMOV UR4, URZ ;  /* 0x000000ff00047c82 */ /* 0x000fca0008000000 */
.L_x_230:
        /* <DEDUP_REMOVED lines=26> */
.L_x_229:
[----:B0---4-:R-:W-:Y:S05]  /*1b60*/  BSYNC.RECONVERGENT B0 ;  /* 0x0000000000007941 */ /* 0x011fea0003800200 */
.L_x_228:
[----:B------:R-:W-:Y:S01]  /*1b70*/  IADD3 R5, PT, PT, R5, 0x1, RZ ;  /* 0x0000000105057810 */ /* 0x000fe20007ffe0ff */
[----:B------:R-:W-:Y:S06]  /*1b80*/  @P1 BRA `(.L_x_230) ;  /* 0xfffffffc008c1947 */ /* 0x000fec000383ffff */
.L_x_227:
        /* <DEDUP_REMOVED lines=32> */
.L_x_248:
        /* <DEDUP_REMOVED lines=26> */
.L_x_236:
[----:B0-----:R-:W-:Y:S05]  /*1f30*/  BSYNC.RECONVERGENT B2 ;  /* 0x0000000000027941 */ /* 0x001fea0003800200 */
.L_x_235:
        /* <DEDUP_REMOVED lines=16> */
.L_x_238:
[----:B------:R-:W-:Y:S05]  /*2040*/  BSYNC.RECONVERGENT B2 ;  /* 0x0000000000027941 */ /* 0x000fea0003800200 */
.L_x_237:
        /* <DEDUP_REMOVED lines=16> */
.L_x_234:
[----:B0-----:R-:W-:Y:S05]  /*2150*/  BSYNC.RECONVERGENT B0 ;  /* 0x0000000000007941 */ /* 0x001fea0003800200 */
.L_x_233:
[----:B------:R-:W-:-:S13]  /*2160*/  ISETP.GE.U32.AND P0, PT, R8, 0x3, PT ;  /* 0x000000030800780c */ /* 0x000fda0003f06070 */
[----:B------:R-:W-:Y:S05]  /*2170*/  @!P0 BRA `(.L_x_232) ;  /* 0x0000000400148947 */ /* 0x000fea0003800000 */
[----:B------:R-:W0:Y:S01]  /*2180*/  LDC R19, c[0x0][0x3a0] ;  /* 0x0000e800ff137b82 */ /* 0x000e220000000800 */
[----:B------:R-:W3:Y:S02]  /*2190*/  LDCU UR4, c[0x0][0x3a8] ;  /* 0x00007500ff0477ac */ /* 0x000ee40008000800 */
[----:B---3--:R-:W-:-:S13]  /*21a0*/  ISETP.GE.AND P0, PT, R20, UR4, PT ;  /* 0x0000000414007c0c */ /* 0x008fda000bf06270 */
.L_x_247:
        /* <DEDUP_REMOVED lines=16> */
.L_x_240:
[----:B------:R-:W-:Y:S05]  /*22b0*/  BSYNC.RECONVERGENT B0 ;  /* 0x0000000000007941 */ /* 0x000fea0003800200 */
.L_x_239:
        /* <DEDUP_REMOVED lines=14> */
.L_x_242:
[----:B------:R-:W-:Y:S05]  /*23a0*/  BSYNC.RECONVERGENT B0 ;  /* 0x0000000000007941 */ /* 0x000fea0003800200 */
.L_x_241:
        /* <DEDUP_REMOVED lines=16> */
.L_x_244:
[----:B------:R-:W-:Y:S05]  /*24b0*/  BSYNC.RECONVERGENT B0 ;  /* 0x0000000000007941 */ /* 0x000fea0003800200 */
.L_x_243:
        /* <DEDUP_REMOVED lines=13> */
.L_x_246:
[----:B------:R-:W-:Y:S05]  /*2590*/  BSYNC.RECONVERGENT B0 ;  /* 0x0000000000007941 */ /* 0x000fea0003800200 */
.L_x_245:
[----:B------:R-:W-:-:S05]  /*25a0*/  IMAD.IADD R25, R0, 0x1, R25 ;  /* 0x0000000100197824 */ /* 0x000fca00078e0219 */
[----:B------:R-:W-:-:S13]  /*25b0*/  ISETP.GE.U32.AND P1, PT, R25, 0x8, PT ;  /* 0x000000081900780c */ /* 0x000fda0003f26070 */
[----:B------:R-:W-:Y:S05]  /*25c0*/  @!P1 BRA `(.L_x_247) ;  /* 0xfffffff800f89947 */ /* 0x000fea000383ffff */
.L_x_232:
[----:B0-----:R-:W-:Y:S05]  /*25d0*/  BSYNC.RECONVERGENT B1 ;  /* 0x0000000000017941 */ /* 0x001fea0003800200 */
.L_x_231:
        /* <DEDUP_REMOVED lines=29> */
.L_x_258:
        /* <DEDUP_REMOVED lines=29> */
.L_x_254:
[----:B0-----:R-:W-:Y:S05]  /*2980*/  BSYNC.RECONVERGENT B2 ;  /* 0x0000000000027941 */ /* 0x001fea0003800200 */
.L_x_253:
        /* <DEDUP_REMOVED lines=18> */
.L_x_256:
[----:B------:R-:W-:Y:S05]  /*2ab0*/  BSYNC.RECONVERGENT B2 ;  /* 0x0000000000027941 */ /* 0x000fea0003800200 */
.L_x_255:
        /* <DEDUP_REMOVED lines=18> */
.L_x_252:
[----:B0-----:R-:W-:Y:S05]  /*2be0*/  BSYNC.RECONVERGENT B0 ;  /* 0x0000000000007941 */ /* 0x001fea0003800200 */
.L_x_251:
        /* <DEDUP_REMOVED lines=26> */
.L_x_257:
        /* <DEDUP_REMOVED lines=37> */
.L_x_250:
[----:B0-----:R-:W-:Y:S05]  /*2fe0*/  BSYNC.RECONVERGENT B1 ;  /* 0x0000000000017941 */ /* 0x001fea0003800200 */
.L_x_249:
[----:B------:R-:W-:-:S05]  /*2ff0*/  VIADD R6, R6, 0x1 ;  /* 0x0000000106067836 */ /* 0x000fca0000000000 */
[----:B------:R-:W-:-:S13]  /*3000*/  ISETP.NE.AND P0, PT, R6, 0x20, PT ;  /* 0x000000200600780c */ /* 0x000fda0003f05270 */
[----:B------:R-:W-:Y:S05]  /*3010*/  @P0 BRA `(.L_x_258) ;  /* 0xfffffff400e40947 */ /* 0x000fea000383ffff */
[----:B------:R-:W-:Y:S05]  /*3020*/  EXIT ;  /* 0x000000000000794d */ /* 0x000fea0003800000 */
.L_x_259:
        /* <DEDUP_REMOVED lines=13> */
.L_x_263:


//--------------------- .nv.shared._Z14test_TT_kernelIdLi8ELi16ELi32EEvPKT_S2_PS0_S3_iiiii --------------------------
	.section	.nv.shared._Z14test_TT_kernelIdLi8ELi16ELi32EEvPKT_S2_PS0_S3_iiiii,"aw",@nobits
	.sectionflags	@""
	.align	8
.nv.shared._Z14test_TT_kernelIdLi8ELi16ELi32EEvPKT_S2_PS0_S3_iiiii:
	.zero		7680


//--------------------- .nv.shared.reserved.0     --------------------------
	.section	.nv.shared.reserved.0,"aw",@nobits
	.weak		__nv_reservedSMEM_offset_0_alias
	.size		__nv_reservedSMEM_offset_0_alias, 0, 64
	.other		__nv_reservedSMEM_offset_0_alias,@"STO_CUDA_RESERVED_SHARED STV_DEFAULT"
__nv_reservedSMEM_offset_0_alias:
	.zero		0
	.zero		64


//--------------------- .nv.shared._Z14test_TN_kernelIdLi8ELi16ELi32EEvPKT_S2_PS0_S3_iiiii --------------------------
	.section	.nv.shared._Z14test_TN_kernelIdLi8ELi16ELi32EEvPKT_S2_PS0_S3_iiiii,"aw",@nobits
	.sectionflags	@""
	.align	8
.nv.shared._Z14test_TN_kernelIdLi8ELi16ELi32EEvPKT_S2_PS0_S3_iiiii:
	.zero		7680


//--------------------- .nv.shared._Z14test_NT_kernelIdLi8ELi16ELi32EEvPKT_S2_PS0_S3_iiiii --------------------------
	.section	.nv.shared._Z14test_NT_kernelIdLi8ELi16ELi32EEvPKT_S2_PS0_S3_iiiii,"aw",@nobits
	.sectionflags	@""
	.align	8
.nv.shared._Z14test_NT_kernelIdLi8ELi16ELi32EEvPKT_S2_PS0_S3_iiiii:
	.zero		7680


//--------------------- .nv.shared._Z14test_NN_kernelIdLi8ELi16ELi32EEvPKT_S2_PS0_S3_iiiii --------------------------
	.section	.nv.shared._Z14test_NN_kernelIdLi8ELi16ELi32EEvPKT_S2_PS0_S3_iiiii,"aw",@nobits
	.sectionflags	@""
	.align	8
.nv.shared._Z14test_NN_kernelIdLi8ELi16ELi32EEvPKT_S2_PS0_S3_iiiii:
	.zero		7680


//--------------------- .nv.constant0._Z14test_TT_kernelIdLi8ELi16ELi32EEvPKT_S2_PS0_S3_iiiii --------------------------
	.section	.nv.constant0._Z14test_TT_kernelIdLi8ELi16ELi32EEvPKT_S2_PS0_S3_iiiii,"a",@progbits
	.sectionflags	@""
	.align	4
.nv.constant0._Z14test_TT_kernelIdLi8ELi16ELi32EEvPKT_S2_PS0_S3_iiiii:
	.zero		948


//--------------------- .nv.constant0._Z14test_TN_kernelIdLi8ELi16ELi32EEvPKT_S2_PS0_S3_iiiii --------------------------
	.section	.nv.constant0._Z14test_TN_kernelIdLi8ELi16ELi32EEvPKT_S2_PS0_S3_iiiii,"a",@progbits
	.sectionflags	@""
	.align	4
.nv.constant0._Z14test_TN_kernelIdLi8ELi16ELi32EEvPKT_S2_PS0_S3_iiiii:
	.zero		948


//--------------------- .nv.constant0._Z14test_NT_kernelIdLi8ELi16ELi32EEvPKT_S2_PS0_S3_iiiii --------------------------
	.section	.nv.constant0._Z14test_NT_kernelIdLi8ELi16ELi32EEvPKT_S2_PS0_S3_iiiii,"a",@progbits
	.sectionflags	@""
	.align	4
.nv.constant0._Z14test_NT_kernelIdLi8ELi16ELi32EEvPKT_S2_PS0_S3_iiiii:
	.zero		948


//--------------------- .nv.constant0._Z14test_NN_kernelIdLi8ELi16ELi32EEvPKT_S2_PS0_S3_iiiii --------------------------
	.section	.nv.constant0._Z14test_NN_kernelIdLi8ELi16ELi32EEvPKT_S2_PS0_S3_iiiii,"a",@progbits
	.sectionflags	@""
	.align	4
.nv.constant0._Z14test_NN_kernelIdLi8ELi16ELi32EEvPKT_S2_PS0_S3_iiiii:
	.zero		948


//--------------------- SYMBOLS --------------------------

	.type		.nv.reservedSmem.offset0,@object
	.size		.nv.reservedSmem.offset0,0x4
	.type		.nv.reservedSmem.cap,@object
	.size		.nv.reservedSmem.cap,0x4
